	.target	sm_100a

	.elftype	@"ET_EXEC"


//--------------------- .note.nv.tkinfo           --------------------------
	.section	.note.nv.tkinfo,"",@"SHT_NOTE"
	.sectionflags	@"SHF_NOTE_NV_TKINFO"
	.tkinfo
        /*0018*/ 	.word	0x00000002
        /*0030*/ 	.string	""
        /*0030*/ 	.string	"ptxas"
        /*0030*/ 	.string	"Cuda compilation tools, release 13.0, V13.0.88"
        /*0030*/ 	.string	"Build cuda_13.0.r13.0/compiler.36424714_0"
        /*0030*/ 	.string	"-arch sm_100a -m 64 "



//--------------------- .note.nv.cuinfo           --------------------------
	.section	.note.nv.cuinfo,"",@"SHT_NOTE"
	.sectionflags	@"SHF_NOTE_NV_CUINFO"
        /*0018*/ 	.short	0x0002
        /*001a*/ 	.short	0x0064
        /*001c*/ 	.short	0x0082
	.zero		2


//--------------------- .nv.info                  --------------------------
	.section	.nv.info,"",@"SHT_CUDA_INFO"
	.align	4


	//----- nvinfo : EIATTR_REGCOUNT
	.align		4
        /*0000*/ 	.byte	0x04, 0x2f
        /*0002*/ 	.short	(.L_19 - .L_18)
	.align		4
.L_18:
        /*0004*/ 	.word	index@(_ZN7cutlass13device_kernelINS_4gemm6kernel13GemmUniversalIN4cute5tupleIJiiiiEEENS1_10collective13CollectiveMmaINS1_35MainloopSm100TmaUmmaWarpSpecializedILi6ELi2ELi4ENS5_IJNS4_1CILi1EEESB_SB_EEEEENS5_IJNSA_ILi64EEESE_SE_EEENS_10tfloat32_tENS5_IJlSB_lEEESG_SH_NS4_8TiledMMAINS4_8MMA_AtomIJNS4_17SM100_MMA_TF32_SSISG_SG_fLi64ELi64ELNS4_4UMMA5MajorE0ELSM_0ELNSL_7ScaleInE0ELSN_0EEEEEENS4_6LayoutISC_NS5_IJNSA_ILi0EEESR_SR_EEEEENS5_IJNS4_10UnderscoreESU_SU_EEEEENS4_13SM90_TMA_LOADENS4_14ComposedLayoutINS4_7SwizzleILi3ELi4ELi3EEENS4_18smem_ptr_flag_bitsILi32EEENSQ_INS5_IJNSA_ILi8EEENSA_ILi32EEEEEENS5_IJS14_SB_EEEEEEEvNS4_8identityESX_S18_vS19_EENS_8epilogue10collective18CollectiveEpilogueINS1B_23Sm100TmaWarpSpecializedILi3ELi2ELi16ELb1ELb0EEEJSF_NS5_IJNSQ_ISE_SB_EENSQ_IS14_SB_EEEEESG_SH_SG_SH_NS1B_6fusion15FusionCallbacksIS1F_NS1J_17LinearCombinationISG_fSG_fLNS_15FloatRoundStyleE2EEESF_S1I_JEEENS4_5SM1004TMEM4LOAD26SM100_TMEM_LOAD_16dp128b8xESX_S18_NS4_17SM75_U32x4_LDSM_NENS4_14SM90_TMA_STOREES18_NS4_17SM90_U32x4_STSM_NENS4_39AutoVectorizingCopyWithAssumedAlignmentILi128EEEEEEvvEEEEvNT_6ParamsE)
        /*0008*/ 	.word	0x0000005f


	//----- nvinfo : EIATTR_FRAME_SIZE
	.align		4
.L_19:
        /*000c*/ 	.byte	0x04, 0x11
        /*000e*/ 	.short	(.L_21 - .L_20)
	.align		4
.L_20:
        /*0010*/ 	.word	index@($__internal_2_$__cuda_sm10x_tcgen05_guardrail_trap_unallocated_columns_being_dealloced)
        /*0014*/ 	.word	0x00000000


	//----- nvinfo : EIATTR_FRAME_SIZE
	.align		4
.L_21:
        /*0018*/ 	.byte	0x04, 0x11
        /*001a*/ 	.short	(.L_23 - .L_22)
	.align		4
.L_22:
        /*001c*/ 	.word	index@($__internal_1_$__cuda_sm10x_tcgen05_guardrail_trap_phase_invalid_during_alloc)
        /*0020*/ 	.word	0x00000000


	//----- nvinfo : EIATTR_FRAME_SIZE
	.align		4
.L_23:
        /*0024*/ 	.byte	0x04, 0x11
        /*0026*/ 	.short	(.L_25 - .L_24)
	.align		4
.L_24:
        /*0028*/ 	.word	index@($__internal_0_$__cuda_sm10x_tcgen05_guardrail_trap_col_being_dealloced_not_returned_by_alloc)
        /*002c*/ 	.word	0x00000000


	//----- nvinfo : EIATTR_FRAME_SIZE
	.align		4
.L_25:
        /*0030*/ 	.byte	0x04, 0x11
        /*0032*/ 	.short	(.L_27 - .L_26)
	.align		4
.L_26:
        /*0034*/ 	.word	index@(_ZN7cutlass13device_kernelINS_4gemm6kernel13GemmUniversalIN4cute5tupleIJiiiiEEENS1_10collective13CollectiveMmaINS1_35MainloopSm100TmaUmmaWarpSpecializedILi6ELi2ELi4ENS5_IJNS4_1CILi1EEESB_SB_EEEEENS5_IJNSA_ILi64EEESE_SE_EEENS_10tfloat32_tENS5_IJlSB_lEEESG_SH_NS4_8TiledMMAINS4_8MMA_AtomIJNS4_17SM100_MMA_TF32_SSISG_SG_fLi64ELi64ELNS4_4UMMA5MajorE0ELSM_0ELNSL_7ScaleInE0ELSN_0EEEEEENS4_6LayoutISC_NS5_IJNSA_ILi0EEESR_SR_EEEEENS5_IJNS4_10UnderscoreESU_SU_EEEEENS4_13SM90_TMA_LOADENS4_14ComposedLayoutINS4_7SwizzleILi3ELi4ELi3EEENS4_18smem_ptr_flag_bitsILi32EEENSQ_INS5_IJNSA_ILi8EEENSA_ILi32EEEEEENS5_IJS14_SB_EEEEEEEvNS4_8identityESX_S18_vS19_EENS_8epilogue10collective18CollectiveEpilogueINS1B_23Sm100TmaWarpSpecializedILi3ELi2ELi16ELb1ELb0EEEJSF_NS5_IJNSQ_ISE_SB_EENSQ_IS14_SB_EEEEESG_SH_SG_SH_NS1B_6fusion15FusionCallbacksIS1F_NS1J_17LinearCombinationISG_fSG_fLNS_15FloatRoundStyleE2EEESF_S1I_JEEENS4_5SM1004TMEM4LOAD26SM100_TMEM_LOAD_16dp128b8xESX_S18_NS4_17SM75_U32x4_LDSM_NENS4_14SM90_TMA_STOREES18_NS4_17SM90_U32x4_STSM_NENS4_39AutoVectorizingCopyWithAssumedAlignmentILi128EEEEEEvvEEEEvNT_6ParamsE)
        /*0038*/ 	.word	0x00000000


	//----- nvinfo : EIATTR_MIN_STACK_SIZE
	.align		4
.L_27:
        /*003c*/ 	.byte	0x04, 0x12
        /*003e*/ 	.short	(.L_29 - .L_28)
	.align		4
.L_28:
        /*0040*/ 	.word	index@(_ZN7cutlass13device_kernelINS_4gemm6kernel13GemmUniversalIN4cute5tupleIJiiiiEEENS1_10collective13CollectiveMmaINS1_35MainloopSm100TmaUmmaWarpSpecializedILi6ELi2ELi4ENS5_IJNS4_1CILi1EEESB_SB_EEEEENS5_IJNSA_ILi64EEESE_SE_EEENS_10tfloat32_tENS5_IJlSB_lEEESG_SH_NS4_8TiledMMAINS4_8MMA_AtomIJNS4_17SM100_MMA_TF32_SSISG_SG_fLi64ELi64ELNS4_4UMMA5MajorE0ELSM_0ELNSL_7ScaleInE0ELSN_0EEEEEENS4_6LayoutISC_NS5_IJNSA_ILi0EEESR_SR_EEEEENS5_IJNS4_10UnderscoreESU_SU_EEEEENS4_13SM90_TMA_LOADENS4_14ComposedLayoutINS4_7SwizzleILi3ELi4ELi3EEENS4_18smem_ptr_flag_bitsILi32EEENSQ_INS5_IJNSA_ILi8EEENSA_ILi32EEEEEENS5_IJS14_SB_EEEEEEEvNS4_8identityESX_S18_vS19_EENS_8epilogue10collective18CollectiveEpilogueINS1B_23Sm100TmaWarpSpecializedILi3ELi2ELi16ELb1ELb0EEEJSF_NS5_IJNSQ_ISE_SB_EENSQ_IS14_SB_EEEEESG_SH_SG_SH_NS1B_6fusion15FusionCallbacksIS1F_NS1J_17LinearCombinationISG_fSG_fLNS_15FloatRoundStyleE2EEESF_S1I_JEEENS4_5SM1004TMEM4LOAD26SM100_TMEM_LOAD_16dp128b8xESX_S18_NS4_17SM75_U32x4_LDSM_NENS4_14SM90_TMA_STOREES18_NS4_17SM90_U32x4_STSM_NENS4_39AutoVectorizingCopyWithAssumedAlignmentILi128EEEEEEvvEEEEvNT_6ParamsE)
        /*0044*/ 	.word	0x00000000
.L_29:


//--------------------- .nv.compat                --------------------------
	.section	.nv.compat,"",@"SHT_CUDA_COMPAT_INFO"
	.align	4
        /*0000*/ 	.byte	0x02, 0x09, 0x01, 0x00, 0x02, 0x02, 0x02, 0x00, 0x02, 0x05, 0x05, 0x00, 0x03, 0x07, 0x01, 0x01
        /*0010*/ 	.byte	0x02, 0x03, 0x01, 0x00, 0x02, 0x06, 0x01, 0x00, 0x04, 0x0b, 0x08, 0x00, 0x09, 0x00, 0x00, 0x00
        /*0020*/ 	.byte	0x00, 0x00, 0x00, 0x00


//--------------------- .nv.info._ZN7cutlass13device_kernelINS_4gemm6kernel13GemmUniversalIN4cute5tupleIJiiiiEEENS1_10collective13CollectiveMmaINS1_35MainloopSm100TmaUmmaWarpSpecializedILi6ELi2ELi4ENS5_IJNS4_1CILi1EEESB_SB_EEEEENS5_IJNSA_ILi64EEESE_SE_EEENS_10tfloat32_tENS5_IJlSB_lEEESG_SH_NS4_8TiledMMAINS4_8MMA_AtomIJNS4_17SM100_MMA_TF32_SSISG_SG_fLi64ELi64ELNS4_4UMMA5MajorE0ELSM_0ELNSL_7ScaleInE0ELSN_0EEEEEENS4_6LayoutISC_NS5_IJNSA_ILi0EEESR_SR_EEEEENS5_IJNS4_10UnderscoreESU_SU_EEEEENS4_13SM90_TMA_LOADENS4_14ComposedLayoutINS4_7SwizzleILi3ELi4ELi3EEENS4_18smem_ptr_flag_bitsILi32EEENSQ_INS5_IJNSA_ILi8EEENSA_ILi32EEEEEENS5_IJS14_SB_EEEEEEEvNS4_8identityESX_S18_vS19_EENS_8epilogue10collective18CollectiveEpilogueINS1B_23Sm100TmaWarpSpecializedILi3ELi2ELi16ELb1ELb0EEEJSF_NS5_IJNSQ_ISE_SB_EENSQ_IS14_SB_EEEEESG_SH_SG_SH_NS1B_6fusion15FusionCallbacksIS1F_NS1J_17LinearCombinationISG_fSG_fLNS_15FloatRoundStyleE2EEESF_S1I_JEEENS4_5SM1004TMEM4LOAD26SM100_TMEM_LOAD_16dp128b8xESX_S18_NS4_17SM75_U32x4_LDSM_NENS4_14SM90_TMA_STOREES18_NS4_17SM90_U32x4_STSM_NENS4_39AutoVectorizingCopyWithAssumedAlignmentILi128EEEEEEvvEEEEvNT_6ParamsE --------------------------
	.section	.nv.info._ZN7cutlass13device_kernelINS_4gemm6kernel13GemmUniversalIN4cute5tupleIJiiiiEEENS1_10collective13CollectiveMmaINS1_35MainloopSm100TmaUmmaWarpSpecializedILi6ELi2ELi4ENS5_IJNS4_1CILi1EEESB_SB_EEEEENS5_IJNSA_ILi64EEESE_SE_EEENS_10tfloat32_tENS5_IJlSB_lEEESG_SH_NS4_8TiledMMAINS4_8MMA_AtomIJNS4_17SM100_MMA_TF32_SSISG_SG_fLi64ELi64ELNS4_4UMMA5MajorE0ELSM_0ELNSL_7ScaleInE0ELSN_0EEEEEENS4_6LayoutISC_NS5_IJNSA_ILi0EEESR_SR_EEEEENS5_IJNS4_10UnderscoreESU_SU_EEEEENS4_13SM90_TMA_LOADENS4_14ComposedLayoutINS4_7SwizzleILi3ELi4ELi3EEENS4_18smem_ptr_flag_bitsILi32EEENSQ_INS5_IJNSA_ILi8EEENSA_ILi32EEEEEENS5_IJS14_SB_EEEEEEEvNS4_8identityESX_S18_vS19_EENS_8epilogue10collective18CollectiveEpilogueINS1B_23Sm100TmaWarpSpecializedILi3ELi2ELi16ELb1ELb0EEEJSF_NS5_IJNSQ_ISE_SB_EENSQ_IS14_SB_EEEEESG_SH_SG_SH_NS1B_6fusion15FusionCallbacksIS1F_NS1J_17LinearCombinationISG_fSG_fLNS_15FloatRoundStyleE2EEESF_S1I_JEEENS4_5SM1004TMEM4LOAD26SM100_TMEM_LOAD_16dp128b8xESX_S18_NS4_17SM75_U32x4_LDSM_NENS4_14SM90_TMA_STOREES18_NS4_17SM90_U32x4_STSM_NENS4_39AutoVectorizingCopyWithAssumedAlignmentILi128EEEEEEvvEEEEvNT_6ParamsE,"",@"SHT_CUDA_INFO"
	.sectionflags	@""
	.align	4


	//----- nvinfo : EIATTR_CUDA_API_VERSION
	.align		4
        /*0000*/ 	.byte	0x04, 0x37
        /*0002*/ 	.short	(.L_31 - .L_30)
.L_30:
        /*0004*/ 	.word	0x00000082


	//----- nvinfo : EIATTR_KPARAM_INFO
	.align		4
.L_31:
        /*0008*/ 	.byte	0x04, 0x17
        /*000a*/ 	.short	(.L_33 - .L_32)
.L_32:
        /*000c*/ 	.word	0x00000000
        /*0010*/ 	.short	0x0000
        /*0012*/ 	.short	0x0000
        /*0014*/ 	.byte	0x00, 0xf0, 0x01, 0x20


	//----- nvinfo : EIATTR_AT_ENTRY_FRAGMENTS
	.align		4
.L_33:
        /*0018*/ 	.byte	0x04, 0x4f
        /*001a*/ 	.short	(.L_35 - .L_34)


	//   ....[0]....
.L_34:
        /*001c*/ 	.word	0x00000006


	//----- nvinfo : EIATTR_RESERVED_SMEM_USED
	.align		4
.L_35:
        /*0020*/ 	.byte	0x01, 0x41
	.zero		2


	//----- nvinfo : EIATTR_SPARSE_MMA_MASK
	.align		4
        /*0024*/ 	.byte	0x03, 0x50
        /*0026*/ 	.short	0x0000


	//----- nvinfo : EIATTR_TCGEN05_1CTA_USED
	.align		4
        /*0028*/ 	.byte	0x01, 0x51
	.zero		2


	//----- nvinfo : EIATTR_MAXREG_COUNT
	.align		4
        /*002c*/ 	.byte	0x03, 0x1b
        /*002e*/ 	.short	0x00ff


	//----- nvinfo : EIATTR_NUM_BARRIERS
	.align		4
        /*0030*/ 	.byte	0x02, 0x4c
        /*0032*/ 	.byte	0x07
	.zero		1


	//----- nvinfo : EIATTR_EXTERNS
	.align		4
        /*0034*/ 	.byte	0x04, 0x0f
        /*0036*/ 	.short	(.L_37 - .L_36)


	//   ....[0]....
	.align		4
.L_36:
        /*0038*/ 	.word	index@(__assertfail)


	//----- nvinfo : EIATTR_MERCURY_ISA_VERSION
	.align		4
.L_37:
        /*003c*/ 	.byte	0x03, 0x5f
        /*003e*/ 	.short	0x0101


	//----- nvinfo : EIATTR_INT_WARP_WIDE_INSTR_OFFSETS
	.align		4
        /*0040*/ 	.byte	0x04, 0x31
        /*0042*/ 	.short	(.L_39 - .L_38)


	//   ....[0]....
.L_38:
        /*0044*/ 	.word	0x00001f50


	//   ....[1]....
        /*0048*/ 	.word	0x00003ce0


	//   ....[2]....
        /*004c*/ 	.word	0x00003d00


	//   ....[3]....
        /*0050*/ 	.word	0x00003d30


	//   ....[4]....
        /*0054*/ 	.word	0x00004640


	//   ....[5]....
        /*0058*/ 	.word	0x00004660


	//   ....[6]....
        /*005c*/ 	.word	0x00004930


	//   ....[7]....
        /*0060*/ 	.word	0x00004a60


	//----- nvinfo : EIATTR_COOP_GROUP_MASK_REGIDS
	.align		4
.L_39:
        /*0064*/ 	.byte	0x04, 0x29
        /*0066*/ 	.short	(.L_41 - .L_40)


	//   ....[0]....
.L_40:
        /*0068*/ 	.word	0xffffffff


	//   ....[1]....
        /*006c*/ 	.word	0xffffffff


	//   ....[2]....
        /*0070*/ 	.word	0xffffffff


	//   ....[3]....
        /*0074*/ 	.word	0xffffffff


	//   ....[4]....
        /*0078*/ 	.word	0xffffffff


	//   ....[5]....
        /*007c*/ 	.word	0xffffffff


	//   ....[6]....
        /*0080*/ 	.word	0xffffffff


	//   ....[7]....
        /*0084*/ 	.word	0xffffffff


	//   ....[8]....
        /*0088*/ 	.word	0xffffffff


	//   ....[9]....
        /*008c*/ 	.word	0xffffffff


	//   ....[10]....
        /*0090*/ 	.word	0xffffffff


	//   ....[11]....
        /*0094*/ 	.word	0xffffffff


	//   ....[12]....
        /*0098*/ 	.word	0xffffffff


	//----- nvinfo : EIATTR_COOP_GROUP_INSTR_OFFSETS
	.align		4
.L_41:
        /*009c*/ 	.byte	0x04, 0x28
        /*009e*/ 	.short	(.L_43 - .L_42)


	//   ....[0]....
.L_42:
        /*00a0*/ 	.word	0x00000090


	//   ....[1]....
        /*00a4*/ 	.word	0x000004d0


	//   ....[2]....
        /*00a8*/ 	.word	0x00000680


	//   ....[3]....
        /*00ac*/ 	.word	0x00000800


	//   ....[4]....
        /*00b0*/ 	.word	0x00000900


	//   ....[5]....
        /*00b4*/ 	.word	0x00000a70


	//   ....[6]....
        /*00b8*/ 	.word	0x00000c10


	//   ....[7]....
        /*00bc*/ 	.word	0x00001e30


	//   ....[8]....
        /*00c0*/ 	.word	0x00002d30


	//   ....[9]....
        /*00c4*/ 	.word	0x00002f40


	//   ....[10]....
        /*00c8*/ 	.word	0x00002f70


	//   ....[11]....
        /*00cc*/ 	.word	0x00003bc0


	//   ....[12]....
        /*00d0*/ 	.word	0x00003df0


	//----- nvinfo : EIATTR_VRC_CTA_INIT_COUNT
	.align		4
.L_43:
        /*00d4*/ 	.byte	0x02, 0x4a
        /*00d6*/ 	.byte	0x80
	.zero		1


	//----- nvinfo : EIATTR_SYSCALL_OFFSETS
	.align		4
        /*00d8*/ 	.byte	0x04, 0x46
        /*00da*/ 	.short	(.L_45 - .L_44)


	//   ....[0]....
.L_44:
        /*00dc*/ 	.word	0x00005650


	//   ....[1]....
        /*00e0*/ 	.word	0x00005740


	//   ....[2]....
        /*00e4*/ 	.word	0x00006000


	//   ....[3]....
        /*00e8*/ 	.word	0x00006a50


	//----- nvinfo : EIATTR_MBARRIER_INSTR_OFFSETS
	.align		4
.L_45:
        /*00ec*/ 	.byte	0x04, 0x39
        /*00ee*/ 	.short	(.L_47 - .L_46)


	//   ....[0]....
.L_46:
        /*00f0*/ 	.word	0x000005b0
        /*00f4*/ 	.word	0x000000ff
        /*00f8*/ 	.word	0x00000000
        /*00fc*/ 	.short	0x0100
        /*00fe*/ 	.byte	0x05
	.zero		1


	//   ....[1]....
        /*0100*/ 	.word	0x000005c0
        /*0104*/ 	.word	0x000000ff
        /*0108*/ 	.word	0x00000030
        /*010c*/ 	.short	0x0100
        /*010e*/ 	.byte	0x05
	.zero		1


	//   ....[2]....
        /*0110*/ 	.word	0x000005d0
        /*0114*/ 	.word	0x000000ff
        /*0118*/ 	.word	0x00000008
        /*011c*/ 	.short	0x0100
        /*011e*/ 	.byte	0x05
	.zero		1


	//   ....[3]....
        /*0120*/ 	.word	0x000005e0
        /*0124*/ 	.word	0x000000ff
        /*0128*/ 	.word	0x00000038
        /*012c*/ 	.short	0x0100
        /*012e*/ 	.byte	0x05
	.zero		1


	//   ....[4]....
        /*0130*/ 	.word	0x000005f0
        /*0134*/ 	.word	0x000000ff
        /*0138*/ 	.word	0x00000010
        /*013c*/ 	.short	0x0100
        /*013e*/ 	.byte	0x05
	.zero		1


	//   ....[5]....
        /*0140*/ 	.word	0x00000600
        /*0144*/ 	.word	0x000000ff
        /*0148*/ 	.word	0x00000040
        /*014c*/ 	.short	0x0100
        /*014e*/ 	.byte	0x05
	.zero		1


	//   ....[6]....
        /*0150*/ 	.word	0x00000610
        /*0154*/ 	.word	0x000000ff
        /*0158*/ 	.word	0x00000018
        /*015c*/ 	.short	0x0100
        /*015e*/ 	.byte	0x05
	.zero		1


	//   ....[7]....
        /*0160*/ 	.word	0x00000620
        /*0164*/ 	.word	0x000000ff
        /*0168*/ 	.word	0x00000048
        /*016c*/ 	.short	0x0100
        /*016e*/ 	.byte	0x05
	.zero		1


	//   ....[8]....
        /*0170*/ 	.word	0x00000630
        /*0174*/ 	.word	0x000000ff
        /*0178*/ 	.word	0x00000020
        /*017c*/ 	.short	0x0100
        /*017e*/ 	.byte	0x05
	.zero		1


	//   ....[9]....
        /*0180*/ 	.word	0x00000640
        /*0184*/ 	.word	0x000000ff
        /*0188*/ 	.word	0x00000050
        /*018c*/ 	.short	0x0100
        /*018e*/ 	.byte	0x05
	.zero		1


	//   ....[10]....
        /*0190*/ 	.word	0x00000650
        /*0194*/ 	.word	0x000000ff
        /*0198*/ 	.word	0x00000028
        /*019c*/ 	.short	0x0100
        /*019e*/ 	.byte	0x05
	.zero		1


	//   ....[11]....
        /*01a0*/ 	.word	0x00000660
        /*01a4*/ 	.word	0x000000ff
        /*01a8*/ 	.word	0x00000058
        /*01ac*/ 	.short	0x0100
        /*01ae*/ 	.byte	0x05
	.zero		1


	//   ....[12]....
        /*01b0*/ 	.word	0x00000790
        /*01b4*/ 	.word	0x000000ff
        /*01b8*/ 	.word	0x00000060
        /*01bc*/ 	.short	0x0100
        /*01be*/ 	.byte	0x07
	.zero		1


	//   ....[13]....
        /*01c0*/ 	.word	0x000007a0
        /*01c4*/ 	.word	0x000000ff
        /*01c8*/ 	.word	0x00000078
        /*01cc*/ 	.short	0x0100
        /*01ce*/ 	.byte	0x07
	.zero		1


	//   ....[14]....
        /*01d0*/ 	.word	0x000007b0
        /*01d4*/ 	.word	0x000000ff
        /*01d8*/ 	.word	0x00000068
        /*01dc*/ 	.short	0x0100
        /*01de*/ 	.byte	0x07
	.zero		1


	//   ....[15]....
        /*01e0*/ 	.word	0x000007c0
        /*01e4*/ 	.word	0x000000ff
        /*01e8*/ 	.word	0x00000080
        /*01ec*/ 	.short	0x0100
        /*01ee*/ 	.byte	0x07
	.zero		1


	//   ....[16]....
        /*01f0*/ 	.word	0x000007d0
        /*01f4*/ 	.word	0x000000ff
        /*01f8*/ 	.word	0x00000070
        /*01fc*/ 	.short	0x0100
        /*01fe*/ 	.byte	0x07
	.zero		1


	//   ....[17]....
        /*0200*/ 	.word	0x000007e0
        /*0204*/ 	.word	0x000000ff
        /*0208*/ 	.word	0x00000088
        /*020c*/ 	.short	0x0100
        /*020e*/ 	.byte	0x07
	.zero		1


	//   ....[18]....
        /*0210*/ 	.word	0x000008d0
        /*0214*/ 	.word	0x000000ff
        /*0218*/ 	.word	0x00000090
        /*021c*/ 	.short	0x0100
        /*021e*/ 	.byte	0x05
	.zero		1


	//   ....[19]....
        /*0220*/ 	.word	0x000008e0
        /*0224*/ 	.word	0x000000ff
        /*0228*/ 	.word	0x00000098
        /*022c*/ 	.short	0x0100
        /*022e*/ 	.byte	0x05
	.zero		1


	//   ....[20]....
        /*0230*/ 	.word	0x00000a20
        /*0234*/ 	.word	0x000000ff
        /*0238*/ 	.word	0x000000a0
        /*023c*/ 	.short	0x0100
        /*023e*/ 	.byte	0x05
	.zero		1


	//   ....[21]....
        /*0240*/ 	.word	0x00000a30
        /*0244*/ 	.word	0x000000ff
        /*0248*/ 	.word	0x000000b0
        /*024c*/ 	.short	0x0100
        /*024e*/ 	.byte	0x05
	.zero		1


	//   ....[22]....
        /*0250*/ 	.word	0x00000a40
        /*0254*/ 	.word	0x000000ff
        /*0258*/ 	.word	0x000000a8
        /*025c*/ 	.short	0x0100
        /*025e*/ 	.byte	0x05
	.zero		1


	//   ....[23]....
        /*0260*/ 	.word	0x00000a50
        /*0264*/ 	.word	0x000000ff
        /*0268*/ 	.word	0x000000b8
        /*026c*/ 	.short	0x0100
        /*026e*/ 	.byte	0x05
	.zero		1


	//   ....[24]....
        /*0270*/ 	.word	0x00000b80
        /*0274*/ 	.word	0x000000ff
        /*0278*/ 	.word	0x000000c0
        /*027c*/ 	.short	0x0100
        /*027e*/ 	.byte	0x07
	.zero		1


	//   ....[25]....
        /*0280*/ 	.word	0x00000b90
        /*0284*/ 	.word	0x000000ff
        /*0288*/ 	.word	0x000000e0
        /*028c*/ 	.short	0x0100
        /*028e*/ 	.byte	0x07
	.zero		1


	//   ....[26]....
        /*0290*/ 	.word	0x00000ba0
        /*0294*/ 	.word	0x000000ff
        /*0298*/ 	.word	0x000000c8
        /*029c*/ 	.short	0x0100
        /*029e*/ 	.byte	0x07
	.zero		1


	//   ....[27]....
        /*02a0*/ 	.word	0x00000bb0
        /*02a4*/ 	.word	0x000000ff
        /*02a8*/ 	.word	0x000000e8
        /*02ac*/ 	.short	0x0100
        /*02ae*/ 	.byte	0x07
	.zero		1


	//   ....[28]....
        /*02b0*/ 	.word	0x00000bc0
        /*02b4*/ 	.word	0x000000ff
        /*02b8*/ 	.word	0x000000d0
        /*02bc*/ 	.short	0x0100
        /*02be*/ 	.byte	0x07
	.zero		1


	//   ....[29]....
        /*02c0*/ 	.word	0x00000bd0
        /*02c4*/ 	.word	0x000000ff
        /*02c8*/ 	.word	0x000000f0
        /*02cc*/ 	.short	0x0100
        /*02ce*/ 	.byte	0x07
	.zero		1


	//   ....[30]....
        /*02d0*/ 	.word	0x00000be0
        /*02d4*/ 	.word	0x000000ff
        /*02d8*/ 	.word	0x000000d8
        /*02dc*/ 	.short	0x0100
        /*02de*/ 	.byte	0x07
	.zero		1


	//   ....[31]....
        /*02e0*/ 	.word	0x00000bf0
        /*02e4*/ 	.word	0x000000ff
        /*02e8*/ 	.word	0x000000f8
        /*02ec*/ 	.short	0x0100
        /*02ee*/ 	.byte	0x07
	.zero		1


	//   ....[32]....
        /*02f0*/ 	.word	0x00000ce0
        /*02f4*/ 	.word	0x000000ff
        /*02f8*/ 	.word	0x00000100
        /*02fc*/ 	.short	0x0100
        /*02fe*/ 	.byte	0x05
	.zero		1


	//   ....[33]....
        /*0300*/ 	.word	0x00000cf0
        /*0304*/ 	.word	0x000000ff
        /*0308*/ 	.word	0x00000110
        /*030c*/ 	.short	0x0100
        /*030e*/ 	.byte	0x05
	.zero		1


	//   ....[34]....
        /*0310*/ 	.word	0x00000d00
        /*0314*/ 	.word	0x000000ff
        /*0318*/ 	.word	0x00000108
        /*031c*/ 	.short	0x0100
        /*031e*/ 	.byte	0x05
	.zero		1


	//   ....[35]....
        /*0320*/ 	.word	0x00000d10
        /*0324*/ 	.word	0x000000ff
        /*0328*/ 	.word	0x00000118
        /*032c*/ 	.short	0x0100
        /*032e*/ 	.byte	0x05
	.zero		1


	//   ....[36]....
        /*0330*/ 	.word	0x000015f0
        /*0334*/ 	.word	0x00000003
        /*0338*/ 	.word	0x00000110
        /*033c*/ 	.short	0x010a
        /*033e*/ 	.byte	0xff
	.zero		1


	//   ....[37]....
        /*0340*/ 	.word	0x00001620
        /*0344*/ 	.word	0x00000003
        /*0348*/ 	.word	0x00000100
        /*034c*/ 	.short	0x0101
        /*034e*/ 	.byte	0xff
	.zero		1


	//   ....[38]....
        /*0350*/ 	.word	0x000016f0
        /*0354*/ 	.word	0x000000ff
        /*0358*/ 	.word	0x00000030
        /*035c*/ 	.short	0x010a
        /*035e*/ 	.byte	0x08
	.zero		1


	//   ....[39]....
        /*0360*/ 	.word	0x00001790
        /*0364*/ 	.word	0x000000ff
        /*0368*/ 	.word	0x00000030
        /*036c*/ 	.short	0x010a
        /*036e*/ 	.byte	0x21
	.zero		1


	//   ....[40]....
        /*0370*/ 	.word	0x000018e0
        /*0374*/ 	.word	0x000000ff
        /*0378*/ 	.word	0x00000030
        /*037c*/ 	.short	0x010a
        /*037e*/ 	.byte	0x08
	.zero		1


	//   ....[41]....
        /*0380*/ 	.word	0x00001aa0
        /*0384*/ 	.word	0x000000ff
        /*0388*/ 	.word	0x00000098
        /*038c*/ 	.short	0x0101
        /*038e*/ 	.byte	0x04
	.zero		1


	//   ....[42]....
        /*0390*/ 	.word	0x00001ac0
        /*0394*/ 	.word	0x000000ff
        /*0398*/ 	.word	0x00000030
        /*039c*/ 	.short	0x010a
        /*039e*/ 	.byte	0x08
	.zero		1


	//   ....[43]....
        /*03a0*/ 	.word	0x00001b40
        /*03a4*/ 	.word	0x000000ff
        /*03a8*/ 	.word	0x00000030
        /*03ac*/ 	.short	0x010a
        /*03ae*/ 	.byte	0x21
	.zero		1


	//   ....[44]....
        /*03b0*/ 	.word	0x00001c90
        /*03b4*/ 	.word	0x000000ff
        /*03b8*/ 	.word	0x00000030
        /*03bc*/ 	.short	0x010a
        /*03be*/ 	.byte	0x08
	.zero		1


	//   ....[45]....
        /*03c0*/ 	.word	0x00001e60
        /*03c4*/ 	.word	0x00000002
        /*03c8*/ 	.word	0x000000a0
        /*03cc*/ 	.short	0x010a
        /*03ce*/ 	.byte	0xff
	.zero		1


	//   ....[46]....
        /*03d0*/ 	.word	0x00001f20
        /*03d4*/ 	.word	0x00000002
        /*03d8*/ 	.word	0x00000000
        /*03dc*/ 	.short	0x0101
        /*03de*/ 	.byte	0xff
	.zero		1


	//   ....[47]....
        /*03e0*/ 	.word	0x00002480
        /*03e4*/ 	.word	0x000000ff
        /*03e8*/ 	.word	0x00000000
        /*03ec*/ 	.short	0x010a
        /*03ee*/ 	.byte	0x05
	.zero		1


	//   ....[48]....
        /*03f0*/ 	.word	0x00002510
        /*03f4*/ 	.word	0x000000ff
        /*03f8*/ 	.word	0x00000000
        /*03fc*/ 	.short	0x010a
        /*03fe*/ 	.byte	0x05
	.zero		1


	//   ....[49]....
        /*0400*/ 	.word	0x000025a0
        /*0404*/ 	.word	0x000000ff
        /*0408*/ 	.word	0x00000000
        /*040c*/ 	.short	0x010a
        /*040e*/ 	.byte	0x05
	.zero		1


	//   ....[50]....
        /*0410*/ 	.word	0x00002630
        /*0414*/ 	.word	0x000000ff
        /*0418*/ 	.word	0x00000000
        /*041c*/ 	.short	0x010a
        /*041e*/ 	.byte	0x05
	.zero		1


	//   ....[51]....
        /*0420*/ 	.word	0x000026c0
        /*0424*/ 	.word	0x000000ff
        /*0428*/ 	.word	0x00000000
        /*042c*/ 	.short	0x010a
        /*042e*/ 	.byte	0x05
	.zero		1


	//   ....[52]....
        /*0430*/ 	.word	0x00002760
        /*0434*/ 	.word	0x00000000
        /*0438*/ 	.word	0x00000000
        /*043c*/ 	.short	0x010a
        /*043e*/ 	.byte	0xff
	.zero		1


	//   ....[53]....
        /*0440*/ 	.word	0x00002880
        /*0444*/ 	.word	0x00000000
        /*0448*/ 	.word	0x00000100
        /*044c*/ 	.short	0x010a
        /*044e*/ 	.byte	0xff
	.zero		1


	//   ....[54]....
        /*0450*/ 	.word	0x000028e0
        /*0454*/ 	.word	0x00000004
        /*0458*/ 	.word	0x00000000
        /*045c*/ 	.short	0x0101
        /*045e*/ 	.byte	0xff
	.zero		1


	//   ....[55]....
        /*0460*/ 	.word	0x00002900
        /*0464*/ 	.word	0x000000ff
        /*0468*/ 	.word	0x000000b0
        /*046c*/ 	.short	0x010a
        /*046e*/ 	.byte	0x05
	.zero		1


	//   ....[56]....
        /*0470*/ 	.word	0x00002a20
        /*0474*/ 	.word	0x00000000
        /*0478*/ 	.word	0x000000a0
        /*047c*/ 	.short	0x010a
        /*047e*/ 	.byte	0xff
	.zero		1


	//   ....[57]....
        /*0480*/ 	.word	0x00002b30
        /*0484*/ 	.word	0x00000000
        /*0488*/ 	.word	0x00000000
        /*048c*/ 	.short	0x0101
        /*048e*/ 	.byte	0xff
	.zero		1


	//   ....[58]....
        /*0490*/ 	.word	0x00002bc0
        /*0494*/ 	.word	0x000000ff
        /*0498*/ 	.word	0x000000b0
        /*049c*/ 	.short	0x0106
        /*049e*/ 	.byte	0x05
	.zero		1


	//   ....[59]....
        /*04a0*/ 	.word	0x00002be0
        /*04a4*/ 	.word	0x000000ff
        /*04a8*/ 	.word	0x000000b0
        /*04ac*/ 	.short	0x010a
        /*04ae*/ 	.byte	0x05
	.zero		1


	//   ....[60]....
        /*04b0*/ 	.word	0x00002c70
        /*04b4*/ 	.word	0x000000ff
        /*04b8*/ 	.word	0x000000b0
        /*04bc*/ 	.short	0x0106
        /*04be*/ 	.byte	0x04
	.zero		1


	//   ....[61]....
        /*04c0*/ 	.word	0x00002cb0
        /*04c4*/ 	.word	0x00000000
        /*04c8*/ 	.word	0x000000b0
        /*04cc*/ 	.short	0x010a
        /*04ce*/ 	.byte	0xff
	.zero		1


	//   ....[62]....
        /*04d0*/ 	.word	0x00003270
        /*04d4*/ 	.word	0x00000000
        /*04d8*/ 	.word	0x000000a0
        /*04dc*/ 	.short	0x010a
        /*04de*/ 	.byte	0xff
	.zero		1


	//   ....[63]....
        /*04e0*/ 	.word	0x00003380
        /*04e4*/ 	.word	0x00000003
        /*04e8*/ 	.word	0x00000000
        /*04ec*/ 	.short	0x0101
        /*04ee*/ 	.byte	0xff
	.zero		1


	//   ....[64]....
        /*04f0*/ 	.word	0x00003390
        /*04f4*/ 	.word	0x000000ff
        /*04f8*/ 	.word	0x00000000
        /*04fc*/ 	.short	0x010a
        /*04fe*/ 	.byte	0x07
	.zero		1


	//   ....[65]....
        /*0500*/ 	.word	0x00003410
        /*0504*/ 	.word	0x000000ff
        /*0508*/ 	.word	0x000000e0
        /*050c*/ 	.short	0x010a
        /*050e*/ 	.byte	0x06
	.zero		1


	//   ....[66]....
        /*0510*/ 	.word	0x000034e0
        /*0514*/ 	.word	0x000000ff
        /*0518*/ 	.word	0x00000000
        /*051c*/ 	.short	0x010a
        /*051e*/ 	.byte	0x0b
	.zero		1


	//   ....[67]....
        /*0520*/ 	.word	0x00003610
        /*0524*/ 	.word	0x000000ff
        /*0528*/ 	.word	0x00000000
        /*052c*/ 	.short	0x010a
        /*052e*/ 	.byte	0x22
	.zero		1


	//   ....[68]....
        /*0530*/ 	.word	0x000039f0
        /*0534*/ 	.word	0x000000ff
        /*0538*/ 	.word	0x00000000
        /*053c*/ 	.short	0x010a
        /*053e*/ 	.byte	0x06
	.zero		1


	//   ....[69]....
        /*0540*/ 	.word	0x00003a80
        /*0544*/ 	.word	0x000000ff
        /*0548*/ 	.word	0x00000000
        /*054c*/ 	.short	0x010a
        /*054e*/ 	.byte	0x06
	.zero		1


	//   ....[70]....
        /*0550*/ 	.word	0x00003b10
        /*0554*/ 	.word	0x000000ff
        /*0558*/ 	.word	0x00000000
        /*055c*/ 	.short	0x010a
        /*055e*/ 	.byte	0x06
	.zero		1


	//   ....[71]....
        /*0560*/ 	.word	0x00003ba0
        /*0564*/ 	.word	0x000000ff
        /*0568*/ 	.word	0x00000000
        /*056c*/ 	.short	0x010a
        /*056e*/ 	.byte	0x07
	.zero		1


	//   ....[72]....
        /*0570*/ 	.word	0x00003fe0
        /*0574*/ 	.word	0x00000000
        /*0578*/ 	.word	0x000000a0
        /*057c*/ 	.short	0x010a
        /*057e*/ 	.byte	0xff
	.zero		1


	//   ....[73]....
        /*0580*/ 	.word	0x000040a0
        /*0584*/ 	.word	0x00000000
        /*0588*/ 	.word	0x00000000
        /*058c*/ 	.short	0x0101
        /*058e*/ 	.byte	0xff
	.zero		1


	//   ....[74]....
        /*0590*/ 	.word	0x000043c0
        /*0594*/ 	.word	0x000000ff
        /*0598*/ 	.word	0x00000098
        /*059c*/ 	.short	0x010a
        /*059e*/ 	.byte	0x07
	.zero		1


	//   ....[75]....
        /*05a0*/ 	.word	0x000045e0
        /*05a4*/ 	.word	0x000000ff
        /*05a8*/ 	.word	0x00000078
        /*05ac*/ 	.short	0x010a
        /*05ae*/ 	.byte	0x0f
	.zero		1


	//   ....[76]....
        /*05b0*/ 	.word	0x000047f0
        /*05b4*/ 	.word	0x000000ff
        /*05b8*/ 	.word	0x00000060
        /*05bc*/ 	.short	0x010b
        /*05be*/ 	.byte	0x0f
	.zero		1


	//   ....[77]....
        /*05c0*/ 	.word	0x00004870
        /*05c4*/ 	.word	0x000000ff
        /*05c8*/ 	.word	0x00000000
        /*05cc*/ 	.short	0x0101
        /*05ce*/ 	.byte	0x10
	.zero		1


	//   ....[78]....
        /*05d0*/ 	.word	0x000048a0
        /*05d4*/ 	.word	0x000000ff
        /*05d8*/ 	.word	0x00000078
        /*05dc*/ 	.short	0x010a
        /*05de*/ 	.byte	0x0d
	.zero		1


	//   ....[79]....
        /*05e0*/ 	.word	0x00004ab0
        /*05e4*/ 	.word	0x000000ff
        /*05e8*/ 	.word	0x00000060
        /*05ec*/ 	.short	0x010b
        /*05ee*/ 	.byte	0x0d
	.zero		1


	//   ....[80]....
        /*05f0*/ 	.word	0x00004b20
        /*05f4*/ 	.word	0x000000ff
        /*05f8*/ 	.word	0x00000000
        /*05fc*/ 	.short	0x0101
        /*05fe*/ 	.byte	0x0f
	.zero		1


	//   ....[81]....
        /*0600*/ 	.word	0x00004b70
        /*0604*/ 	.word	0x000000ff
        /*0608*/ 	.word	0x00000000
        /*060c*/ 	.short	0x010a
        /*060e*/ 	.byte	0x04
	.zero		1


	//   ....[82]....
        /*0610*/ 	.word	0x00004c00
        /*0614*/ 	.word	0x000000ff
        /*0618*/ 	.word	0x00000000
        /*061c*/ 	.short	0x010a
        /*061e*/ 	.byte	0x04
	.zero		1


	//   ....[83]....
        /*0620*/ 	.word	0x00004ca0
        /*0624*/ 	.word	0x00000000
        /*0628*/ 	.word	0x00000000
        /*062c*/ 	.short	0x010a
        /*062e*/ 	.byte	0xff
	.zero		1


	//   ....[84]....
        /*0630*/ 	.word	0x00005020
        /*0634*/ 	.word	0x00000000
        /*0638*/ 	.word	0x000000a0
        /*063c*/ 	.short	0x010a
        /*063e*/ 	.byte	0xff
	.zero		1


	//   ....[85]....
        /*0640*/ 	.word	0x00005130
        /*0644*/ 	.word	0x00000000
        /*0648*/ 	.word	0x00000000
        /*064c*/ 	.short	0x0101
        /*064e*/ 	.byte	0xff
	.zero		1


	//   ....[86]....
        /*0650*/ 	.word	0x00005bb0
        /*0654*/ 	.word	0x00000000
        /*0658*/ 	.word	0x00000060
        /*065c*/ 	.short	0x010a
        /*065e*/ 	.byte	0xff
	.zero		1


	//   ....[87]....
        /*0660*/ 	.word	0x00005c20
        /*0664*/ 	.word	0x00000054
        /*0668*/ 	.word	0x000000c0
        /*066c*/ 	.short	0x010a
        /*066e*/ 	.byte	0xff
	.zero		1


	//   ....[88]....
        /*0670*/ 	.word	0x00005cb0
        /*0674*/ 	.word	0x00000000
        /*0678*/ 	.word	0x00000060
        /*067c*/ 	.short	0x010a
        /*067e*/ 	.byte	0xff
	.zero		1


	//   ....[89]....
        /*0680*/ 	.word	0x00005ee0
        /*0684*/ 	.word	0x00000054
        /*0688*/ 	.word	0x000000c0
        /*068c*/ 	.short	0x010a
        /*068e*/ 	.byte	0xff
	.zero		1


	//   ....[90]....
        /*0690*/ 	.word	0x00006770
        /*0694*/ 	.word	0x00000000
        /*0698*/ 	.word	0x00000000
        /*069c*/ 	.short	0x0101
        /*069e*/ 	.byte	0xff
	.zero		1


	//   ....[91]....
        /*06a0*/ 	.word	0x00006780
        /*06a4*/ 	.word	0x00000002
        /*06a8*/ 	.word	0x00000060
        /*06ac*/ 	.short	0x010a
        /*06ae*/ 	.byte	0xff
	.zero		1


	//   ....[92]....
        /*06b0*/ 	.word	0x00006850
        /*06b4*/ 	.word	0x00000002
        /*06b8*/ 	.word	0x00000060
        /*06bc*/ 	.short	0x010a
        /*06be*/ 	.byte	0xff
	.zero		1


	//   ....[93]....
        /*06c0*/ 	.word	0x00006be0
        /*06c4*/ 	.word	0x000000ff
        /*06c8*/ 	.word	0x00000000
        /*06cc*/ 	.short	0x0101
        /*06ce*/ 	.byte	0x05
	.zero		1


	//   ....[94]....
        /*06d0*/ 	.word	0x00007230
        /*06d4*/ 	.word	0x00000002
        /*06d8*/ 	.word	0x00000000
        /*06dc*/ 	.short	0x0101
        /*06de*/ 	.byte	0xff
	.zero		1


	//   ....[95]....
        /*06e0*/ 	.word	0x000074a0
        /*06e4*/ 	.word	0x000000ff
        /*06e8*/ 	.word	0x00000000
        /*06ec*/ 	.short	0x0101
        /*06ee*/ 	.byte	0x04
	.zero		1


	//   ....[96]....
        /*06f0*/ 	.word	0x000074c0
        /*06f4*/ 	.word	0x00000003
        /*06f8*/ 	.word	0x00000110
        /*06fc*/ 	.short	0x010a
        /*06fe*/ 	.byte	0xff
	.zero		1


	//   ....[97]....
        /*0700*/ 	.word	0x00007520
        /*0704*/ 	.word	0x00000002
        /*0708*/ 	.word	0x00000030
        /*070c*/ 	.short	0x010a
        /*070e*/ 	.byte	0xff
	.zero		1


	//   ....[98]....
        /*0710*/ 	.word	0x00007580
        /*0714*/ 	.word	0x00000002
        /*0718*/ 	.word	0x00000030
        /*071c*/ 	.short	0x010a
        /*071e*/ 	.byte	0xff
	.zero		1


	//   ....[99]....
        /*0720*/ 	.word	0x000075d0
        /*0724*/ 	.word	0x00000002
        /*0728*/ 	.word	0x000000a0
        /*072c*/ 	.short	0x010a
        /*072e*/ 	.byte	0xff
	.zero		1


	//   ....[100]....
        /*0730*/ 	.word	0x00007630
        /*0734*/ 	.word	0x00000000
        /*0738*/ 	.word	0x00000000
        /*073c*/ 	.short	0x010a
        /*073e*/ 	.byte	0xff
	.zero		1


	//   ....[101]....
        /*0740*/ 	.word	0x00007690
        /*0744*/ 	.word	0x00000000
        /*0748*/ 	.word	0x00000000
        /*074c*/ 	.short	0x010a
        /*074e*/ 	.byte	0xff
	.zero		1


	//   ....[102]....
        /*0750*/ 	.word	0x000076f0
        /*0754*/ 	.word	0x00000000
        /*0758*/ 	.word	0x00000000
        /*075c*/ 	.short	0x010a
        /*075e*/ 	.byte	0xff
	.zero		1


	//   ....[103]....
        /*0760*/ 	.word	0x00007750
        /*0764*/ 	.word	0x00000000
        /*0768*/ 	.word	0x00000000
        /*076c*/ 	.short	0x010a
        /*076e*/ 	.byte	0xff
	.zero		1


	//   ....[104]....
        /*0770*/ 	.word	0x000077b0
        /*0774*/ 	.word	0x00000000
        /*0778*/ 	.word	0x00000000
        /*077c*/ 	.short	0x010a
        /*077e*/ 	.byte	0xff
	.zero		1


	//   ....[105]....
        /*0780*/ 	.word	0x00007800
        /*0784*/ 	.word	0x00000000
        /*0788*/ 	.word	0x00000100
        /*078c*/ 	.short	0x010a
        /*078e*/ 	.byte	0xff
	.zero		1


	//   ....[106]....
        /*0790*/ 	.word	0x00007860
        /*0794*/ 	.word	0x00000000
        /*0798*/ 	.word	0x000000b0
        /*079c*/ 	.short	0x010a
        /*079e*/ 	.byte	0xff
	.zero		1


	//   ....[107]....
        /*07a0*/ 	.word	0x000078b0
        /*07a4*/ 	.word	0x00000000
        /*07a8*/ 	.word	0x000000a0
        /*07ac*/ 	.short	0x010a
        /*07ae*/ 	.byte	0xff
	.zero		1


	//   ....[108]....
        /*07b0*/ 	.word	0x00007910
        /*07b4*/ 	.word	0x00000000
        /*07b8*/ 	.word	0x000000b0
        /*07bc*/ 	.short	0x010a
        /*07be*/ 	.byte	0xff
	.zero		1


	//   ....[109]....
        /*07c0*/ 	.word	0x00007960
        /*07c4*/ 	.word	0x00000000
        /*07c8*/ 	.word	0x000000a0
        /*07cc*/ 	.short	0x010a
        /*07ce*/ 	.byte	0xff
	.zero		1


	//   ....[110]....
        /*07d0*/ 	.word	0x000079c0
        /*07d4*/ 	.word	0x00000003
        /*07d8*/ 	.word	0x000000e0
        /*07dc*/ 	.short	0x010a
        /*07de*/ 	.byte	0xff
	.zero		1


	//   ....[111]....
        /*07e0*/ 	.word	0x00007a20
        /*07e4*/ 	.word	0x00000000
        /*07e8*/ 	.word	0x00000000
        /*07ec*/ 	.short	0x010a
        /*07ee*/ 	.byte	0xff
	.zero		1


	//   ....[112]....
        /*07f0*/ 	.word	0x00007a80
        /*07f4*/ 	.word	0x00000000
        /*07f8*/ 	.word	0x00000000
        /*07fc*/ 	.short	0x010a
        /*07fe*/ 	.byte	0xff
	.zero		1


	//   ....[113]....
        /*0800*/ 	.word	0x00007ae0
        /*0804*/ 	.word	0x00000000
        /*0808*/ 	.word	0x00000000
        /*080c*/ 	.short	0x010a
        /*080e*/ 	.byte	0xff
	.zero		1


	//   ....[114]....
        /*0810*/ 	.word	0x00007b40
        /*0814*/ 	.word	0x00000000
        /*0818*/ 	.word	0x00000000
        /*081c*/ 	.short	0x010a
        /*081e*/ 	.byte	0xff
	.zero		1


	//   ....[115]....
        /*0820*/ 	.word	0x00007ba0
        /*0824*/ 	.word	0x00000000
        /*0828*/ 	.word	0x00000000
        /*082c*/ 	.short	0x010a
        /*082e*/ 	.byte	0xff
	.zero		1


	//   ....[116]....
        /*0830*/ 	.word	0x00007bf0
        /*0834*/ 	.word	0x00000000
        /*0838*/ 	.word	0x000000a0
        /*083c*/ 	.short	0x010a
        /*083e*/ 	.byte	0xff
	.zero		1


	//   ....[117]....
        /*0840*/ 	.word	0x00007c50
        /*0844*/ 	.word	0x00000000
        /*0848*/ 	.word	0x00000098
        /*084c*/ 	.short	0x010a
        /*084e*/ 	.byte	0xff
	.zero		1


	//   ....[118]....
        /*0850*/ 	.word	0x00007cb0
        /*0854*/ 	.word	0x00000000
        /*0858*/ 	.word	0x00000078
        /*085c*/ 	.short	0x010a
        /*085e*/ 	.byte	0xff
	.zero		1


	//   ....[119]....
        /*0860*/ 	.word	0x00007d10
        /*0864*/ 	.word	0x00000003
        /*0868*/ 	.word	0x00000078
        /*086c*/ 	.short	0x010a
        /*086e*/ 	.byte	0xff
	.zero		1


	//   ....[120]....
        /*0870*/ 	.word	0x00007d70
        /*0874*/ 	.word	0x00000000
        /*0878*/ 	.word	0x00000000
        /*087c*/ 	.short	0x010a
        /*087e*/ 	.byte	0xff
	.zero		1


	//   ....[121]....
        /*0880*/ 	.word	0x00007dd0
        /*0884*/ 	.word	0x00000000
        /*0888*/ 	.word	0x00000000
        /*088c*/ 	.short	0x010a
        /*088e*/ 	.byte	0xff
	.zero		1


	//   ....[122]....
        /*0890*/ 	.word	0x00007e20
        /*0894*/ 	.word	0x00000000
        /*0898*/ 	.word	0x000000a0
        /*089c*/ 	.short	0x010a
        /*089e*/ 	.byte	0xff
	.zero		1


	//   ....[123]....
        /*08a0*/ 	.word	0x00007e70
        /*08a4*/ 	.word	0x00000000
        /*08a8*/ 	.word	0x00000060
        /*08ac*/ 	.short	0x010a
        /*08ae*/ 	.byte	0xff
	.zero		1


	//   ....[124]....
        /*08b0*/ 	.word	0x00007ec0
        /*08b4*/ 	.word	0x00000054
        /*08b8*/ 	.word	0x000000c0
        /*08bc*/ 	.short	0x010a
        /*08be*/ 	.byte	0xff
	.zero		1


	//   ....[125]....
        /*08c0*/ 	.word	0x00007f10
        /*08c4*/ 	.word	0x00000002
        /*08c8*/ 	.word	0x00000060
        /*08cc*/ 	.short	0x010a
        /*08ce*/ 	.byte	0xff
	.zero		1


	//----- nvinfo : EIATTR_NUM_MBARRIERS
	.align		4
.L_47:
        /*08d0*/ 	.byte	0x03, 0x38
        /*08d2*/ 	.short	0x0024


	//----- nvinfo : EIATTR_EXIT_INSTR_OFFSETS
	.align		4
        /*08d4*/ 	.byte	0x04, 0x1c
        /*08d6*/ 	.short	(.L_49 - .L_48)


	//   ....[0]....
.L_48:
        /*08d8*/ 	.word	0x00002790


	//   ....[1]....
        /*08dc*/ 	.word	0x00002c80


	//   ....[2]....
        /*08e0*/ 	.word	0x00002ce0


	//   ....[3]....
        /*08e4*/ 	.word	0x00003e00


	//   ....[4]....
        /*08e8*/ 	.word	0x00004cd0


	//   ....[5]....
        /*08ec*/ 	.word	0x00004d10


	//   ....[6]....
        /*08f0*/ 	.word	0x00007390


	//   ....[7]....
        /*08f4*/ 	.word	0x00007410


	//   ....[8]....
        /*08f8*/ 	.word	0x00007440


	//   ....[9]....
        /*08fc*/ 	.word	0x000074b0


	//----- nvinfo : EIATTR_MAX_THREADS
	.align		4
.L_49:
        /*0900*/ 	.byte	0x04, 0x05
        /*0902*/ 	.short	(.L_51 - .L_50)
.L_50:
        /*0904*/ 	.word	0x00000100
        /*0908*/ 	.word	0x00000001
        /*090c*/ 	.word	0x00000001


	//----- nvinfo : EIATTR_CRS_STACK_SIZE
	.align		4
.L_51:
        /*0910*/ 	.byte	0x04, 0x1e
        /*0912*/ 	.short	(.L_53 - .L_52)
.L_52:
        /*0914*/ 	.word	0x00000000


	//----- nvinfo : EIATTR_CBANK_PARAM_SIZE
	.align		4
.L_53:
        /*0918*/ 	.byte	0x03, 0x19
        /*091a*/ 	.short	0x0800


	//----- nvinfo : EIATTR_PARAM_CBANK
	.align		4
        /*091c*/ 	.byte	0x04, 0x0a
        /*091e*/ 	.short	(.L_55 - .L_54)
	.align		4
.L_54:
        /*0920*/ 	.word	index@(.nv.constant0._ZN7cutlass13device_kernelINS_4gemm6kernel13GemmUniversalIN4cute5tupleIJiiiiEEENS1_10collective13CollectiveMmaINS1_35MainloopSm100TmaUmmaWarpSpecializedILi6ELi2ELi4ENS5_IJNS4_1CILi1EEESB_SB_EEEEENS5_IJNSA_ILi64EEESE_SE_EEENS_10tfloat32_tENS5_IJlSB_lEEESG_SH_NS4_8TiledMMAINS4_8MMA_AtomIJNS4_17SM100_MMA_TF32_SSISG_SG_fLi64ELi64ELNS4_4UMMA5MajorE0ELSM_0ELNSL_7ScaleInE0ELSN_0EEEEEENS4_6LayoutISC_NS5_IJNSA_ILi0EEESR_SR_EEEEENS5_IJNS4_10UnderscoreESU_SU_EEEEENS4_13SM90_TMA_LOADENS4_14ComposedLayoutINS4_7SwizzleILi3ELi4ELi3EEENS4_18smem_ptr_flag_bitsILi32EEENSQ_INS5_IJNSA_ILi8EEENSA_ILi32EEEEEENS5_IJS14_SB_EEEEEEEvNS4_8identityESX_S18_vS19_EENS_8epilogue10collective18CollectiveEpilogueINS1B_23Sm100TmaWarpSpecializedILi3ELi2ELi16ELb1ELb0EEEJSF_NS5_IJNSQ_ISE_SB_EENSQ_IS14_SB_EEEEESG_SH_SG_SH_NS1B_6fusion15FusionCallbacksIS1F_NS1J_17LinearCombinationISG_fSG_fLNS_15FloatRoundStyleE2EEESF_S1I_JEEENS4_5SM1004TMEM4LOAD26SM100_TMEM_LOAD_16dp128b8xESX_S18_NS4_17SM75_U32x4_LDSM_NENS4_14SM90_TMA_STOREES18_NS4_17SM90_U32x4_STSM_NENS4_39AutoVectorizingCopyWithAssumedAlignmentILi128EEEEEEvvEEEEvNT_6ParamsE)
        /*0924*/ 	.short	0x0380
        /*0926*/ 	.short	0x0800


	//----- nvinfo : EIATTR_SW_WAR
	.align		4
.L_55:
        /*0928*/ 	.byte	0x04, 0x36
        /*092a*/ 	.short	(.L_57 - .L_56)
.L_56:
        /*092c*/ 	.word	0x00000008
.L_57:


//--------------------- .nv.callgraph             --------------------------
	.section	.nv.callgraph,"",@"SHT_CUDA_CALLGRAPH"
	.align	4
	.sectionentsize	8
	.align		4
        /*0000*/ 	.word	0x00000000
	.align		4
        /*0004*/ 	.word	0xffffffff
	.align		4
        /*0008*/ 	.word	index@(_ZN7cutlass13device_kernelINS_4gemm6kernel13GemmUniversalIN4cute5tupleIJiiiiEEENS1_10collective13CollectiveMmaINS1_35MainloopSm100TmaUmmaWarpSpecializedILi6ELi2ELi4ENS5_IJNS4_1CILi1EEESB_SB_EEEEENS5_IJNSA_ILi64EEESE_SE_EEENS_10tfloat32_tENS5_IJlSB_lEEESG_SH_NS4_8TiledMMAINS4_8MMA_AtomIJNS4_17SM100_MMA_TF32_SSISG_SG_fLi64ELi64ELNS4_4UMMA5MajorE0ELSM_0ELNSL_7ScaleInE0ELSN_0EEEEEENS4_6LayoutISC_NS5_IJNSA_ILi0EEESR_SR_EEEEENS5_IJNS4_10UnderscoreESU_SU_EEEEENS4_13SM90_TMA_LOADENS4_14ComposedLayoutINS4_7SwizzleILi3ELi4ELi3EEENS4_18smem_ptr_flag_bitsILi32EEENSQ_INS5_IJNSA_ILi8EEENSA_ILi32EEEEEENS5_IJS14_SB_EEEEEEEvNS4_8identityESX_S18_vS19_EENS_8epilogue10collective18CollectiveEpilogueINS1B_23Sm100TmaWarpSpecializedILi3ELi2ELi16ELb1ELb0EEEJSF_NS5_IJNSQ_ISE_SB_EENSQ_IS14_SB_EEEEESG_SH_SG_SH_NS1B_6fusion15FusionCallbacksIS1F_NS1J_17LinearCombinationISG_fSG_fLNS_15FloatRoundStyleE2EEESF_S1I_JEEENS4_5SM1004TMEM4LOAD26SM100_TMEM_LOAD_16dp128b8xESX_S18_NS4_17SM75_U32x4_LDSM_NENS4_14SM90_TMA_STOREES18_NS4_17SM90_U32x4_STSM_NENS4_39AutoVectorizingCopyWithAssumedAlignmentILi128EEEEEEvvEEEEvNT_6ParamsE)
	.align		4
        /*000c*/ 	.word	index@(__assertfail)
	.align		4
        /*0010*/ 	.word	0x00000000
	.align		4
        /*0014*/ 	.word	0xfffffffe
	.align		4
        /*0018*/ 	.word	0x00000000
	.align		4
        /*001c*/ 	.word	0xfffffffd
	.align		4
        /*0020*/ 	.word	0x00000000
	.align		4
        /*0024*/ 	.word	0xfffffffc


//--------------------- .nv.constant4             --------------------------
	.section	.nv.constant4,"a",@progbits
	.align	8
	.align		8
.nv.constant4:
        /*0000*/ 	.dword	__assertfail
	.align		8
        /*0008*/ 	.dword	__unnamed_1
	.align		8
        /*0010*/ 	.dword	__unnamed_2
	.align		8
        /*0018*/ 	.dword	_ZN40_INTERNAL_d24d0785_4_k_cu_9b8924c3_229744cuda3std3__45__cpo5beginE
	.align		8
        /*0020*/ 	.dword	_ZN40_INTERNAL_d24d0785_4_k_cu_9b8924c3_229744cuda3std3__45__cpo3endE
	.align		8
        /*0028*/ 	.dword	_ZN40_INTERNAL_d24d0785_4_k_cu_9b8924c3_229744cuda3std3__45__cpo6cbeginE
	.align		8
        /*0030*/ 	.dword	_ZN40_INTERNAL_d24d0785_4_k_cu_9b8924c3_229744cuda3std3__45__cpo4cendE
	.align		8
        /*0038*/ 	.dword	_ZN40_INTERNAL_d24d0785_4_k_cu_9b8924c3_229744cuda3std3__442_GLOBAL__N__d24d0785_4_k_cu_9b8924c3_229746ignoreE
	.align		8
        /*0040*/ 	.dword	_ZN40_INTERNAL_d24d0785_4_k_cu_9b8924c3_229744cuda3std3__419piecewise_constructE
	.align		8
        /*0048*/ 	.dword	_ZN40_INTERNAL_d24d0785_4_k_cu_9b8924c3_229744cuda3std3__48in_placeE
	.align		8
        /*0050*/ 	.dword	_ZN40_INTERNAL_d24d0785_4_k_cu_9b8924c3_229744cuda3std6ranges3__45__cpo4swapE
	.align		8
        /*0058*/ 	.dword	_ZN40_INTERNAL_d24d0785_4_k_cu_9b8924c3_229744cuda3std6ranges3__45__cpo9iter_moveE
	.align		8
        /*0060*/ 	.dword	_ZN40_INTERNAL_d24d0785_4_k_cu_9b8924c3_229744cute7productE
	.align		8
        /*0068*/ 	.dword	_ZN40_INTERNAL_d24d0785_4_k_cu_9b8924c3_229744cute1_E
	.align		8
        /*0070*/ 	.dword	$str$25
	.align		8
        /*0078*/ 	.dword	$str$26
	.align		8
        /*0080*/ 	.dword	$str$27
	.align		8
        /*0088*/ 	.dword	$str$28


//--------------------- .text._ZN7cutlass13device_kernelINS_4gemm6kernel13GemmUniversalIN4cute5tupleIJiiiiEEENS1_10collective13CollectiveMmaINS1_35MainloopSm100TmaUmmaWarpSpecializedILi6ELi2ELi4ENS5_IJNS4_1CILi1EEESB_SB_EEEEENS5_IJNSA_ILi64EEESE_SE_EEENS_10tfloat32_tENS5_IJlSB_lEEESG_SH_NS4_8TiledMMAINS4_8MMA_AtomIJNS4_17SM100_MMA_TF32_SSISG_SG_fLi64ELi64ELNS4_4UMMA5MajorE0ELSM_0ELNSL_7ScaleInE0ELSN_0EEEEEENS4_6LayoutISC_NS5_IJNSA_ILi0EEESR_SR_EEEEENS5_IJNS4_10UnderscoreESU_SU_EEEEENS4_13SM90_TMA_LOADENS4_14ComposedLayoutINS4_7SwizzleILi3ELi4ELi3EEENS4_18smem_ptr_flag_bitsILi32EEENSQ_INS5_IJNSA_ILi8EEENSA_ILi32EEEEEENS5_IJS14_SB_EEEEEEEvNS4_8identityESX_S18_vS19_EENS_8epilogue10collective18CollectiveEpilogueINS1B_23Sm100TmaWarpSpecializedILi3ELi2ELi16ELb1ELb0EEEJSF_NS5_IJNSQ_ISE_SB_EENSQ_IS14_SB_EEEEESG_SH_SG_SH_NS1B_6fusion15FusionCallbacksIS1F_NS1J_17LinearCombinationISG_fSG_fLNS_15FloatRoundStyleE2EEESF_S1I_JEEENS4_5SM1004TMEM4LOAD26SM100_TMEM_LOAD_16dp128b8xESX_S18_NS4_17SM75_U32x4_LDSM_NENS4_14SM90_TMA_STOREES18_NS4_17SM90_U32x4_STSM_NENS4_39AutoVectorizingCopyWithAssumedAlignmentILi128EEEEEEvvEEEEvNT_6ParamsE --------------------------
	.section	.text._ZN7cutlass13device_kernelINS_4gemm6kernel13GemmUniversalIN4cute5tupleIJiiiiEEENS1_10collective13CollectiveMmaINS1_35MainloopSm100TmaUmmaWarpSpecializedILi6ELi2ELi4ENS5_IJNS4_1CILi1EEESB_SB_EEEEENS5_IJNSA_ILi64EEESE_SE_EEENS_10tfloat32_tENS5_IJlSB_lEEESG_SH_NS4_8TiledMMAINS4_8MMA_AtomIJNS4_17SM100_MMA_TF32_SSISG_SG_fLi64ELi64ELNS4_4UMMA5MajorE0ELSM_0ELNSL_7ScaleInE0ELSN_0EEEEEENS4_6LayoutISC_NS5_IJNSA_ILi0EEESR_SR_EEEEENS5_IJNS4_10UnderscoreESU_SU_EEEEENS4_13SM90_TMA_LOADENS4_14ComposedLayoutINS4_7SwizzleILi3ELi4ELi3EEENS4_18smem_ptr_flag_bitsILi32EEENSQ_INS5_IJNSA_ILi8EEENSA_ILi32EEEEEENS5_IJS14_SB_EEEEEEEvNS4_8identityESX_S18_vS19_EENS_8epilogue10collective18CollectiveEpilogueINS1B_23Sm100TmaWarpSpecializedILi3ELi2ELi16ELb1ELb0EEEJSF_NS5_IJNSQ_ISE_SB_EENSQ_IS14_SB_EEEEESG_SH_SG_SH_NS1B_6fusion15FusionCallbacksIS1F_NS1J_17LinearCombinationISG_fSG_fLNS_15FloatRoundStyleE2EEESF_S1I_JEEENS4_5SM1004TMEM4LOAD26SM100_TMEM_LOAD_16dp128b8xESX_S18_NS4_17SM75_U32x4_LDSM_NENS4_14SM90_TMA_STOREES18_NS4_17SM90_U32x4_STSM_NENS4_39AutoVectorizingCopyWithAssumedAlignmentILi128EEEEEEvvEEEEvNT_6ParamsE,"ax",@progbits
	.align	128
.text._ZN7cutlass13device_kernelINS_4gemm6kernel13GemmUniversalIN4cute5tupleIJiiiiEEENS1_10collective13CollectiveMmaINS1_35MainloopSm100TmaUmmaWarpSpecializedILi6ELi2ELi4ENS5_IJNS4_1CILi1EEESB_SB_EEEEENS5_IJNSA_ILi64EEESE_SE_EEENS_10tfloat32_tENS5_IJlSB_lEEESG_SH_NS4_8TiledMMAINS4_8MMA_AtomIJNS4_17SM100_MMA_TF32_SSISG_SG_fLi64ELi64ELNS4_4UMMA5MajorE0ELSM_0ELNSL_7ScaleInE0ELSN_0EEEEEENS4_6LayoutISC_NS5_IJNSA_ILi0EEESR_SR_EEEEENS5_IJNS4_10UnderscoreESU_SU_EEEEENS4_13SM90_TMA_LOADENS4_14ComposedLayoutINS4_7SwizzleILi3ELi4ELi3EEENS4_18smem_ptr_flag_bitsILi32EEENSQ_INS5_IJNSA_ILi8EEENSA_ILi32EEEEEENS5_IJS14_SB_EEEEEEEvNS4_8identityESX_S18_vS19_EENS_8epilogue10collective18CollectiveEpilogueINS1B_23Sm100TmaWarpSpecializedILi3ELi2ELi16ELb1ELb0EEEJSF_NS5_IJNSQ_ISE_SB_EENSQ_IS14_SB_EEEEESG_SH_SG_SH_NS1B_6fusion15FusionCallbacksIS1F_NS1J_17LinearCombinationISG_fSG_fLNS_15FloatRoundStyleE2EEESF_S1I_JEEENS4_5SM1004TMEM4LOAD26SM100_TMEM_LOAD_16dp128b8xESX_S18_NS4_17SM75_U32x4_LDSM_NENS4_14SM90_TMA_STOREES18_NS4_17SM90_U32x4_STSM_NENS4_39AutoVectorizingCopyWithAssumedAlignmentILi128EEEEEEvvEEEEvNT_6ParamsE:
        .type           _ZN7cutlass13device_kernelINS_4gemm6kernel13GemmUniversalIN4cute5tupleIJiiiiEEENS1_10collective13CollectiveMmaINS1_35MainloopSm100TmaUmmaWarpSpecializedILi6ELi2ELi4ENS5_IJNS4_1CILi1EEESB_SB_EEEEENS5_IJNSA_ILi64EEESE_SE_EEENS_10tfloat32_tENS5_IJlSB_lEEESG_SH_NS4_8TiledMMAINS4_8MMA_AtomIJNS4_17SM100_MMA_TF32_SSISG_SG_fLi64ELi64ELNS4_4UMMA5MajorE0ELSM_0ELNSL_7ScaleInE0ELSN_0EEEEEENS4_6LayoutISC_NS5_IJNSA_ILi0EEESR_SR_EEEEENS5_IJNS4_10UnderscoreESU_SU_EEEEENS4_13SM90_TMA_LOADENS4_14ComposedLayoutINS4_7SwizzleILi3ELi4ELi3EEENS4_18smem_ptr_flag_bitsILi32EEENSQ_INS5_IJNSA_ILi8EEENSA_ILi32EEEEEENS5_IJS14_SB_EEEEEEEvNS4_8identityESX_S18_vS19_EENS_8epilogue10collective18CollectiveEpilogueINS1B_23Sm100TmaWarpSpecializedILi3ELi2ELi16ELb1ELb0EEEJSF_NS5_IJNSQ_ISE_SB_EENSQ_IS14_SB_EEEEESG_SH_SG_SH_NS1B_6fusion15FusionCallbacksIS1F_NS1J_17LinearCombinationISG_fSG_fLNS_15FloatRoundStyleE2EEESF_S1I_JEEENS4_5SM1004TMEM4LOAD26SM100_TMEM_LOAD_16dp128b8xESX_S18_NS4_17SM75_U32x4_LDSM_NENS4_14SM90_TMA_STOREES18_NS4_17SM90_U32x4_STSM_NENS4_39AutoVectorizingCopyWithAssumedAlignmentILi128EEEEEEvvEEEEvNT_6ParamsE,@function
        .size           _ZN7cutlass13device_kernelINS_4gemm6kernel13GemmUniversalIN4cute5tupleIJiiiiEEENS1_10collective13CollectiveMmaINS1_35MainloopSm100TmaUmmaWarpSpecializedILi6ELi2ELi4ENS5_IJNS4_1CILi1EEESB_SB_EEEEENS5_IJNSA_ILi64EEESE_SE_EEENS_10tfloat32_tENS5_IJlSB_lEEESG_SH_NS4_8TiledMMAINS4_8MMA_AtomIJNS4_17SM100_MMA_TF32_SSISG_SG_fLi64ELi64ELNS4_4UMMA5MajorE0ELSM_0ELNSL_7ScaleInE0ELSN_0EEEEEENS4_6LayoutISC_NS5_IJNSA_ILi0EEESR_SR_EEEEENS5_IJNS4_10UnderscoreESU_SU_EEEEENS4_13SM90_TMA_LOADENS4_14ComposedLayoutINS4_7SwizzleILi3ELi4ELi3EEENS4_18smem_ptr_flag_bitsILi32EEENSQ_INS5_IJNSA_ILi8EEENSA_ILi32EEEEEENS5_IJS14_SB_EEEEEEEvNS4_8identityESX_S18_vS19_EENS_8epilogue10collective18CollectiveEpilogueINS1B_23Sm100TmaWarpSpecializedILi3ELi2ELi16ELb1ELb0EEEJSF_NS5_IJNSQ_ISE_SB_EENSQ_IS14_SB_EEEEESG_SH_SG_SH_NS1B_6fusion15FusionCallbacksIS1F_NS1J_17LinearCombinationISG_fSG_fLNS_15FloatRoundStyleE2EEESF_S1I_JEEENS4_5SM1004TMEM4LOAD26SM100_TMEM_LOAD_16dp128b8xESX_S18_NS4_17SM75_U32x4_LDSM_NENS4_14SM90_TMA_STOREES18_NS4_17SM90_U32x4_STSM_NENS4_39AutoVectorizingCopyWithAssumedAlignmentILi128EEEEEEvvEEEEvNT_6ParamsE,(.L_x_160 - _ZN7cutlass13device_kernelINS_4gemm6kernel13GemmUniversalIN4cute5tupleIJiiiiEEENS1_10collective13CollectiveMmaINS1_35MainloopSm100TmaUmmaWarpSpecializedILi6ELi2ELi4ENS5_IJNS4_1CILi1EEESB_SB_EEEEENS5_IJNSA_ILi64EEESE_SE_EEENS_10tfloat32_tENS5_IJlSB_lEEESG_SH_NS4_8TiledMMAINS4_8MMA_AtomIJNS4_17SM100_MMA_TF32_SSISG_SG_fLi64ELi64ELNS4_4UMMA5MajorE0ELSM_0ELNSL_7ScaleInE0ELSN_0EEEEEENS4_6LayoutISC_NS5_IJNSA_ILi0EEESR_SR_EEEEENS5_IJNS4_10UnderscoreESU_SU_EEEEENS4_13SM90_TMA_LOADENS4_14ComposedLayoutINS4_7SwizzleILi3ELi4ELi3EEENS4_18smem_ptr_flag_bitsILi32EEENSQ_INS5_IJNSA_ILi8EEENSA_ILi32EEEEEENS5_IJS14_SB_EEEEEEEvNS4_8identityESX_S18_vS19_EENS_8epilogue10collective18CollectiveEpilogueINS1B_23Sm100TmaWarpSpecializedILi3ELi2ELi16ELb1ELb0EEEJSF_NS5_IJNSQ_ISE_SB_EENSQ_IS14_SB_EEEEESG_SH_SG_SH_NS1B_6fusion15FusionCallbacksIS1F_NS1J_17LinearCombinationISG_fSG_fLNS_15FloatRoundStyleE2EEESF_S1I_JEEENS4_5SM1004TMEM4LOAD26SM100_TMEM_LOAD_16dp128b8xESX_S18_NS4_17SM75_U32x4_LDSM_NENS4_14SM90_TMA_STOREES18_NS4_17SM90_U32x4_STSM_NENS4_39AutoVectorizingCopyWithAssumedAlignmentILi128EEEEEEvvEEEEvNT_6ParamsE)
        .other          _ZN7cutlass13device_kernelINS_4gemm6kernel13GemmUniversalIN4cute5tupleIJiiiiEEENS1_10collective13CollectiveMmaINS1_35MainloopSm100TmaUmmaWarpSpecializedILi6ELi2ELi4ENS5_IJNS4_1CILi1EEESB_SB_EEEEENS5_IJNSA_ILi64EEESE_SE_EEENS_10tfloat32_tENS5_IJlSB_lEEESG_SH_NS4_8TiledMMAINS4_8MMA_AtomIJNS4_17SM100_MMA_TF32_SSISG_SG_fLi64ELi64ELNS4_4UMMA5MajorE0ELSM_0ELNSL_7ScaleInE0ELSN_0EEEEEENS4_6LayoutISC_NS5_IJNSA_ILi0EEESR_SR_EEEEENS5_IJNS4_10UnderscoreESU_SU_EEEEENS4_13SM90_TMA_LOADENS4_14ComposedLayoutINS4_7SwizzleILi3ELi4ELi3EEENS4_18smem_ptr_flag_bitsILi32EEENSQ_INS5_IJNSA_ILi8EEENSA_ILi32EEEEEENS5_IJS14_SB_EEEEEEEvNS4_8identityESX_S18_vS19_EENS_8epilogue10collective18CollectiveEpilogueINS1B_23Sm100TmaWarpSpecializedILi3ELi2ELi16ELb1ELb0EEEJSF_NS5_IJNSQ_ISE_SB_EENSQ_IS14_SB_EEEEESG_SH_SG_SH_NS1B_6fusion15FusionCallbacksIS1F_NS1J_17LinearCombinationISG_fSG_fLNS_15FloatRoundStyleE2EEESF_S1I_JEEENS4_5SM1004TMEM4LOAD26SM100_TMEM_LOAD_16dp128b8xESX_S18_NS4_17SM75_U32x4_LDSM_NENS4_14SM90_TMA_STOREES18_NS4_17SM90_U32x4_STSM_NENS4_39AutoVectorizingCopyWithAssumedAlignmentILi128EEEEEEvvEEEEvNT_6ParamsE,@"STO_CUDA_ENTRY STV_DEFAULT"
_ZN7cutlass13device_kernelINS_4gemm6kernel13GemmUniversalIN4cute5tupleIJiiiiEEENS1_10collective13CollectiveMmaINS1_35MainloopSm100TmaUmmaWarpSpecializedILi6ELi2ELi4ENS5_IJNS4_1CILi1EEESB_SB_EEEEENS5_IJNSA_ILi64EEESE_SE_EEENS_10tfloat32_tENS5_IJlSB_lEEESG_SH_NS4_8TiledMMAINS4_8MMA_AtomIJNS4_17SM100_MMA_TF32_SSISG_SG_fLi64ELi64ELNS4_4UMMA5MajorE0ELSM_0ELNSL_7ScaleInE0ELSN_0EEEEEENS4_6LayoutISC_NS5_IJNSA_ILi0EEESR_SR_EEEEENS5_IJNS4_10UnderscoreESU_SU_EEEEENS4_13SM90_TMA_LOADENS4_14ComposedLayoutINS4_7SwizzleILi3ELi4ELi3EEENS4_18smem_ptr_flag_bitsILi32EEENSQ_INS5_IJNSA_ILi8EEENSA_ILi32EEEEEENS5_IJS14_SB_EEEEEEEvNS4_8identityESX_S18_vS19_EENS_8epilogue10collective18CollectiveEpilogueINS1B_23Sm100TmaWarpSpecializedILi3ELi2ELi16ELb1ELb0EEEJSF_NS5_IJNSQ_ISE_SB_EENSQ_IS14_SB_EEEEESG_SH_SG_SH_NS1B_6fusion15FusionCallbacksIS1F_NS1J_17LinearCombinationISG_fSG_fLNS_15FloatRoundStyleE2EEESF_S1I_JEEENS4_5SM1004TMEM4LOAD26SM100_TMEM_LOAD_16dp128b8xESX_S18_NS4_17SM75_U32x4_LDSM_NENS4_14SM90_TMA_STOREES18_NS4_17SM90_U32x4_STSM_NENS4_39AutoVectorizingCopyWithAssumedAlignmentILi128EEEEEEvvEEEEvNT_6ParamsE:
[----:B------:R-:W1:Y:S01]  /*0000*/  LDC R1, c[0x0][0x37c] ;  /* 0x0000df00ff017b82 */ /* 0x000e620000000800 */
[----:B------:R-:W2:Y:S01]  /*0010*/  S2R R79, SR_TID.X ;  /* 0x00000000004f7919 */ /* 0x000ea20000002100 */
[----:B------:R-:W3:Y:S01]  /*0020*/  LDCU.64 UR4, c[0x0][0x890] ;  /* 0x00011200ff0477ac */ /* 0x000ee20008000a00 */
[----:B------:R-:W-:Y:S02]  /*0030*/  PRMT R67, RZ, 0x7610, R67 ;  /* 0x00007610ff437816 */ /* 0x000fe40000000043 */
[----:B------:R-:W-:Y:S01]  /*0040*/  ELECT P5, URZ, PT ;  /* 0x0000000000ff782f */ /* 0x000fe200038a0000 */
[----:B------:R-:W4:Y:S01]  /*0050*/  LDCU.64 UR46, c[0x0][0x358] ;  /* 0x00006b00ff2e77ac */ /* 0x000f220008000a00 */
[----:B---3--:R-:W-:-:S04]  /*0060*/  UISETP.NE.U32.AND UP0, UPT, UR4, URZ, UPT ;  /* 0x000000ff0400728c */ /* 0x008fc8000bf05070 */
[----:B------:R-:W-:Y:S01]  /*0070*/  UISETP.NE.AND.EX UP0, UPT, UR5, URZ, UPT, UP0 ;  /* 0x000000ff0500728c */ /* 0x000fe2000bf05300 */
[----:B--2---:R-:W-:-:S05]  /*0080*/  SHF.R.U32.HI R73, RZ, 0x5, R79 ;  /* 0x00000005ff497819 */ /* 0x004fca000001164f */
[----:B------:R-:W2:Y:S02]  /*0090*/  SHFL.IDX PT, R0, R73, RZ, 0x1f ;  /* 0x00001fff49007589 */ /* 0x000ea400000e0000 */
[----:B--2---:R-:W-:Y:S01]  /*00a0*/  R2UR UR8, R0 ;  /* 0x00000000000872ca */ /* 0x004fe200000e0000 */
[----:B-1--4-:R-:W-:-:S14]  /*00b0*/  BRA.U UP0, `(.L_x_0) ;  /* 0x00000001002c7547 */ /* 0x012fdc000b800000 */
[----:B------:R-:W1:Y:S02]  /*00c0*/  LDCU.64 UR6, c[0x0][0x888] ;  /* 0x00011100ff0677ac */ /* 0x000e640008000a00 */
[----:B-1----:R-:W-:-:S04]  /*00d0*/  UISETP.NE.U32.AND UP0, UPT, UR6, URZ, UPT ;  /* 0x000000ff0600728c */ /* 0x002fc8000bf05070 */
[----:B------:R-:W-:-:S09]  /*00e0*/  UISETP.NE.AND.EX UP0, UPT, UR7, URZ, UPT, UP0 ;  /* 0x000000ff0700728c */ /* 0x000fd2000bf05300 */
[----:B------:R-:W-:Y:S05]  /*00f0*/  BRA.U !UP0, `(.L_x_1) ;  /* 0x0000000108107547 */ /* 0x000fea000b800000 */
[----:B------:R-:W1:Y:S02]  /*0100*/  LDC.64 R2, c[0x0][0x888] ;  /* 0x00022200ff027b82 */ /* 0x000e640000000a00 */
[----:B-1----:R1:W5:Y:S01]  /*0110*/  LDG.E R35, desc[UR46][R2.64] ;  /* 0x0000002e02237981 */ /* 0x002362000c1e1900 */
[----:B------:R-:W-:Y:S01]  /*0120*/  HFMA2 R67, -RZ, RZ, 0, 5.9604644775390625e-08 ;  /* 0x00000001ff437431 */ /* 0x000fe200000001ff */
[----:B------:R-:W-:Y:S05]  /*0130*/  BRA `(.L_x_0) ;  /* 0x00000000000c7947 */ /* 0x000fea0003800000 */
.L_x_1:
[----:B------:R-:W1:Y:S01]  /*0140*/  LDCU UR6, c[0x0][0x880] ;  /* 0x00011000ff0677ac */ /* 0x000e620008000800 */
[----:B------:R-:W-:Y:S01]  /*0150*/  HFMA2 R67, -RZ, RZ, 0, 5.9604644775390625e-08 ;  /* 0x00000001ff437431 */ /* 0x000fe200000001ff */
[----:B-1----:R-:W-:-:S07]  /*0160*/  MOV R35, UR6 ;  /* 0x0000000600237c02 */ /* 0x002fce0008000f00 */
.L_x_0:
[----:B------:R-:W2:Y:S02]  /*0170*/  LDCU.64 UR6, c[0x0][0x8b0] ;  /* 0x00011600ff0677ac */ /* 0x000ea40008000a00 */
[----:B--2---:R-:W-:-:S04]  /*0180*/  UISETP.NE.U32.AND UP0, UPT, UR6, URZ, UPT ;  /* 0x000000ff0600728c */ /* 0x004fc8000bf05070 */
[----:B------:R-:W-:-:S09]  /*0190*/  UISETP.NE.AND.EX UP0, UPT, UR7, URZ, UPT, UP0 ;  /* 0x000000ff0700728c */ /* 0x000fd2000bf05300 */
[----:B------:R-:W-:Y:S05]  /*01a0*/  BRA.U UP0, `(.L_x_2) ;  /* 0x0000000100247547 */ /* 0x000fea000b800000 */
[----:B------:R-:W2:Y:S02]  /*01b0*/  LDCU.64 UR6, c[0x0][0x8a8] ;  /* 0x00011500ff0677ac */ /* 0x000ea40008000a00 */
[----:B--2---:R-:W-:-:S04]  /*01c0*/  UISETP.NE.U32.AND UP0, UPT, UR6, URZ, UPT ;  /* 0x000000ff0600728c */ /* 0x004fc8000bf05070 */
[----:B------:R-:W-:-:S09]  /*01d0*/  UISETP.NE.AND.EX UP0, UPT, UR7, URZ, UPT, UP0 ;  /* 0x000000ff0700728c */ /* 0x000fd2000bf05300 */
[----:B------:R-:W-:Y:S05]  /*01e0*/  BRA.U !UP0, `(.L_x_3) ;  /* 0x00000001080c7547 */ /* 0x000fea000b800000 */
[----:B-1----:R-:W1:Y:S02]  /*01f0*/  LDC.64 R2, c[0x0][0x8a8] ;  /* 0x00022a00ff027b82 */ /* 0x002e640000000a00 */
[----:B-1----:R2:W5:Y:S01]  /*0200*/  LDG.E R33, desc[UR46][R2.64] ;  /* 0x0000002e02217981 */ /* 0x002562000c1e1900 */
[----:B------:R-:W-:Y:S05]  /*0210*/  BRA `(.L_x_2) ;  /* 0x0000000000087947 */ /* 0x000fea0003800000 */
.L_x_3:
[----:B------:R-:W2:Y:S02]  /*0220*/  LDCU UR6, c[0x0][0x8a0] ;  /* 0x00011400ff0677ac */ /* 0x000ea40008000800 */
[----:B--2---:R-:W-:Y:S02]  /*0230*/  MOV R33, UR6 ;  /* 0x0000000600217c02 */ /* 0x004fe40008000f00 */
.L_x_2:
[----:B------:R-:W-:Y:S01]  /*0240*/  IMAD.U32 R0, RZ, RZ, UR8 ;  /* 0x00000008ff007e24 */ /* 0x000fe2000f8e00ff */
[----:B------:R-:W-:Y:S04]  /*0250*/  BSSY.RECONVERGENT B0, `(.L_x_4) ;  /* 0x000000c000007945 */ /* 0x000fe80003800200 */
[C---:B------:R-:W-:Y:S02]  /*0260*/  ISETP.NE.OR P1, PT, R0.reuse, 0x1, !P5 ;  /* 0x000000010000780c */ /* 0x040fe40006f25670 */
[----:B------:R-:W-:-:S11]  /*0270*/  ISETP.NE.OR P0, PT, R0, 0x3, !P5 ;  /* 0x000000030000780c */ /* 0x000fd60006f05670 */
[----:B------:R-:W-:Y:S05]  /*0280*/  @P1 BRA `(.L_x_5) ;  /* 0x0000000000201947 */ /* 0x000fea0003800000 */
[----:B------:R-:W3:Y:S02]  /*0290*/  LDCU.64 UR6, c[0x0][0x348] ;  /* 0x00006900ff0677ac */ /* 0x000ee40008000a00 */
[----:B---3--:R-:W-:Y:S02]  /*02a0*/  UIADD3 UR10, UP1, UPT, UR6, 0x80, URZ ;  /* 0x00000080060a7890 */ /* 0x008fe4000ff3e0ff */
[----:B------:R-:W-:Y:S02]  /*02b0*/  UIADD3 UR6, UP0, UPT, UR6, 0x180, URZ ;  /* 0x0000018006067890 */ /* 0x000fe4000ff1e0ff */
[----:B------:R-:W-:Y:S02]  /*02c0*/  UIADD3.X UR11, UPT, UPT, URZ, UR7, URZ, UP1, !UPT ;  /* 0x00000007ff0b7290 */ /* 0x000fe40008ffe4ff */
[----:B------:R-:W-:-:S07]  /*02d0*/  UIADD3.X UR7, UPT, UPT, URZ, UR7, URZ, UP0, !UPT ;  /* 0x00000007ff077290 */ /* 0x000fce00087fe4ff */
[----:B------:R3:W-:Y:S02]  /*02e0*/  UTMACCTL.PF [UR10] ;  /* 0x000000000a0079b9 */ /* 0x0007e40008040000 */
[----:B------:R3:W-:Y:S02]  /*02f0*/  UTMACCTL.PF [UR6] ;  /* 0x00000000060079b9 */ /* 0x0007e40008040000 */
[----:B---3--:R-:W-:Y:S01]  /*0300*/  NOP ;  /* 0x0000000000007918 */ /* 0x008fe20000000000 */
.L_x_5:
[----:B------:R-:W-:Y:S05]  /*0310*/  BSYNC.RECONVERGENT B0 ;  /* 0x0000000000007941 */ /* 0x000fea0003800200 */
.L_x_4:
[----:B------:R-:W-:Y:S04]  /*0320*/  BSSY.RECONVERGENT B0, `(.L_x_6) ;  /* 0x000000a000007945 */ /* 0x000fe80003800200 */
        /* <DEDUP_REMOVED lines=9> */
.L_x_7:
[----:B------:R-:W-:Y:S05]  /*03c0*/  BSYNC.RECONVERGENT B0 ;  /* 0x0000000000007941 */ /* 0x000fea0003800200 */
.L_x_6:
[----:B------:R-:W3:Y:S01]  /*03d0*/  LDCU.64 UR6, c[0x0][0x888] ;  /* 0x00011100ff0677ac */ /* 0x000ee20008000a00 */
[----:B------:R-:W-:Y:S02]  /*03e0*/  UISETP.EQ.U32.AND UP1, UPT, UR4, URZ, UPT ;  /* 0x000000ff0400728c */ /* 0x000fe4000bf22070 */
[----:B------:R-:W-:Y:S02]  /*03f0*/  UPLOP3.LUT UP2, UPT, UPT, UPT, UPT, 0x80, 0x8 ;  /* 0x000000000008789c */ /* 0x000fe40003f4f070 */
[----:B---3--:R-:W-:-:S04]  /*0400*/  UISETP.NE.U32.AND UP0, UPT, UR6, URZ, UPT ;  /* 0x000000ff0600728c */ /* 0x008fc8000bf05070 */
[----:B------:R-:W-:-:S04]  /*0410*/  UISETP.NE.AND.EX UP0, UPT, UR7, URZ, UPT, UP0 ;  /* 0x000000ff0700728c */ /* 0x000fc8000bf05300 */
[----:B------:R-:W-:-:S04]  /*0420*/  UISETP.EQ.OR.EX UP3, UPT, UR5, URZ, !UP0, UP1 ;  /* 0x000000ff0500728c */ /* 0x000fc8000c762710 */
[----:B------:R-:W-:-:S05]  /*0430*/  UP2UR UR53, UPR, URZ, 0x8 ;  /* 0x00000008ff357883 */ /* 0x000fca0008000000 */
[----:B------:R-:W-:Y:S07]  /*0440*/  BRA.U !UP3, `(.L_x_8) ;  /* 0x000000010b207547 */ /* 0x000fee000b800000 */
[----:B------:R-:W-:Y:S01]  /*0450*/  UISETP.NE.U32.AND UP2, UPT, UR4, URZ, UPT ;  /* 0x000000ff0400728c */ /* 0x000fe2000bf45070 */
[----:B-----5:R-:W-:Y:S01]  /*0460*/  FSETP.NEU.AND P0, PT, R35, RZ, PT ;  /* 0x000000ff2300720b */ /* 0x020fe20003f0d000 */
[----:B------:R-:W-:Y:S02]  /*0470*/  USEL UR4, URZ, 0xffffffff, UP0 ;  /* 0xffffffffff047887 */ /* 0x000fe40008000000 */
[----:B------:R-:W-:-:S10]  /*0480*/  UISETP.NE.AND.EX UP2, UPT, UR5, URZ, UPT, UP2 ;  /* 0x000000ff0500728c */ /* 0x000fd4000bf45320 */
[----:B------:R-:W-:Y:S01]  /*0490*/  VOTEU.ANY UP1, P0 ;  /* 0x0000000000ff7886 */ /* 0x000fe20000020100 */
[----:B------:R-:W-:-:S04]  /*04a0*/  @!UP2 USEL UR4, URZ, 0xffffffff, UP1 ;  /* 0xffffffffff04a887 */ /* 0x000fc80008800000 */
[----:B------:R-:W-:-:S04]  /*04b0*/  ULOP3.LUT UR4, UR4, 0x1, URZ, 0xc0, !UPT ;  /* 0x0000000104047892 */ /* 0x000fc8000f8ec0ff */
[----:B------:R-:W-:-:S11]  /*04c0*/  UISETP.NE.U32.AND UP2, UPT, UR4, 0x1, UPT ;  /* 0x000000010400788c */ /* 0x000fd6000bf45070 */
.L_x_8:
[----:B-12---:R-:W1:Y:S01]  /*04d0*/  SHFL.IDX PT, R2, R73, RZ, 0x1f ;  /* 0x00001fff49027589 */ /* 0x006e6200000e0000 */
[----:B------:R-:W-:-:S04]  /*04e0*/  UISETP.NE.AND UP1, UPT, UR8, 0x2, UPT ;  /* 0x000000020800788c */ /* 0x000fc8000bf25270 */
[----:B------:R-:W-:Y:S01]  /*04f0*/  USEL UR6, URZ, 0x1, UP1 ;  /* 0x00000001ff067887 */ /* 0x000fe20008800000 */
[----:B-1----:R-:W-:-:S13]  /*0500*/  ISETP.NE.AND P0, PT, R2, RZ, PT ;  /* 0x000000ff0200720c */ /* 0x002fda0003f05270 */
[----:B------:R-:W-:Y:S05]  /*0510*/  @P0 BRA `(.L_x_9) ;  /* 0x0000000000580947 */ /* 0x000fea0003800000 */
[----:B------:R-:W1:Y:S01]  /*0520*/  S2UR UR5, SR_CgaCtaId ;  /* 0x00000000000579c3 */ /* 0x000e620000008800 */
[----:B------:R-:W-:Y:S01]  /*0530*/  UMOV UR7, 0x400 ;  /* 0x0000040000077882 */ /* 0x000fe20000000000 */
[----:B------:R-:W-:Y:S01]  /*0540*/  UMOV UR4, 0x1 ;  /* 0x0000000100047882 */ /* 0x000fe20000000000 */
[----:B------:R-:W-:Y:S01]  /*0550*/  ELECT P0, URZ, PT ;  /* 0x0000000000ff782f */ /* 0x000fe20003800000 */
[----:B------:R-:W-:-:S04]  /*0560*/  UIADD3 UR10, UPT, UPT, -UR4, 0x100000, URZ ;  /* 0x00100000040a7890 */ /* 0x000fc8000fffe1ff */
[----:B------:R-:W-:Y:S02]  /*0570*/  USHF.L.U32 UR11, UR10, 0xb, URZ ;  /* 0x0000000b0a0b7899 */ /* 0x000fe400080006ff */
[----:B------:R-:W-:Y:S02]  /*0580*/  USHF.L.U32 UR10, UR10, 0x1, URZ ;  /* 0x000000010a0a7899 */ /* 0x000fe400080006ff */
[----:B-1----:R-:W-:Y:S01]  /*0590*/  ULEA UR5, UR5, UR7, 0x18 ;  /* 0x0000000705057291 */ /* 0x002fe2000f8ec0ff */
[----:B------:R-:W1:Y:S11]  /*05a0*/  FENCE.VIEW.ASYNC.S ;  /* 0x00000000000073c6 */ /* 0x000e760000000000 */
[----:B-1----:R1:W2:Y:S01]  /*05b0*/  SYNCS.EXCH.64 URZ, [UR5], UR10 ;  /* 0x0000000a05ff75b2 */ /* 0x0022a20008000100 */
[----:B------:R1:W3:Y:S01]  /*05c0*/  SYNCS.EXCH.64 URZ, [UR5+0x30], UR10 ;  /* 0x0000300a05ff75b2 */ /* 0x0002e20008000100 */
[----:B------:R1:W4:Y:S01]  /*05d0*/  SYNCS.EXCH.64 URZ, [UR5+0x8], UR10 ;  /* 0x0000080a05ff75b2 */ /* 0x0003220008000100 */
[----:B------:R1:W1:Y:S01]  /*05e0*/  SYNCS.EXCH.64 URZ, [UR5+0x38], UR10 ;  /* 0x0000380a05ff75b2 */ /* 0x0002620008000100 */
        /* <DEDUP_REMOVED lines=8> */
[----:B------:R-:W-:Y:S01]  /*0670*/  NOP ;  /* 0x0000000000007918 */ /* 0x000fe20000000000 */
.L_x_9:
[----:B------:R-:W2:Y:S01]  /*0680*/  SHFL.IDX PT, R2, R73, RZ, 0x1f ;  /* 0x00001fff49027589 */ /* 0x000ea200000e0000 */
[----:B------:R-:W-:Y:S01]  /*0690*/  NOP ;  /* 0x0000000000007918 */ /* 0x000fe20000000000 */
[----:B--2---:R-:W-:-:S13]  /*06a0*/  ISETP.NE.AND P0, PT, R2, 0x1, PT ;  /* 0x000000010200780c */ /* 0x004fda0003f05270 */
[----:B------:R-:W-:Y:S05]  /*06b0*/  @P0 BRA `(.L_x_10) ;  /* 0x0000000000500947 */ /* 0x000fea0003800000 */
[----:B------:R-:W2:Y:S01]  /*06c0*/  S2UR UR7, SR_CgaCtaId ;  /* 0x00000000000779c3 */ /* 0x000ea20000008800 */
[----:B------:R-:W-:Y:S01]  /*06d0*/  UMOV UR9, 0x400 ;  /* 0x0000040000097882 */ /* 0x000fe20000000000 */
[----:B-1----:R-:W-:Y:S01]  /*06e0*/  UMOV UR5, 0x20 ;  /* 0x0000002000057882 */ /* 0x002fe20000000000 */
[----:B------:R-:W-:Y:S01]  /*06f0*/  UMOV UR4, 0x80 ;  /* 0x0000008000047882 */ /* 0x000fe20000000000 */
[----:B------:R-:W-:-:S04]  /*0700*/  UIADD3 UR10, UPT, UPT, -UR5, 0x100000, URZ ;  /* 0x00100000050a7890 */ /* 0x000fc8000fffe1ff */
[----:B------:R-:W-:Y:S02]  /*0710*/  USHF.L.U32 UR11, UR10, 0xb, URZ ;  /* 0x0000000b0a0b7899 */ /* 0x000fe400080006ff */
[----:B------:R-:W-:Y:S02]  /*0720*/  USHF.L.U32 UR10, UR10, 0x1, URZ ;  /* 0x000000010a0a7899 */ /* 0x000fe400080006ff */
[----:B------:R-:W-:-:S04]  /*0730*/  UIADD3 UR4, UPT, UPT, -UR4, 0x100000, URZ ;  /* 0x0010000004047890 */ /* 0x000fc8000fffe1ff */
[----:B------:R-:W-:Y:S02]  /*0740*/  USHF.L.U32 UR5, UR4, 0xb, URZ ;  /* 0x0000000b04057899 */ /* 0x000fe400080006ff */
[----:B------:R-:W-:Y:S01]  /*0750*/  USHF.L.U32 UR4, UR4, 0x1, URZ ;  /* 0x0000000104047899 */ /* 0x000fe200080006ff */
[----:B------:R-:W-:Y:S01]  /*0760*/  ELECT P0, URZ, PT ;  /* 0x0000000000ff782f */ /* 0x000fe20003800000 */
[----:B--2---:R-:W-:Y:S01]  /*0770*/  ULEA UR7, UR7, UR9, 0x18 ;  /* 0x0000000907077291 */ /* 0x004fe2000f8ec0ff */
[----:B------:R-:W1:Y:S11]  /*0780*/  FENCE.VIEW.ASYNC.S ;  /* 0x00000000000073c6 */ /* 0x000e760000000000 */
[----:B-1----:R2:W1:Y:S01]  /*0790*/  SYNCS.EXCH.64 URZ, [UR7+0x60], UR10 ;  /* 0x0000600a07ff75b2 */ /* 0x0024620008000100 */
[----:B------:R2:W1:Y:S01]  /*07a0*/  SYNCS.EXCH.64 URZ, [UR7+0x78], UR4 ;  /* 0x0000780407ff75b2 */ /* 0x0004620008000100 */
[----:B------:R2:W1:Y:S01]  /*07b0*/  SYNCS.EXCH.64 URZ, [UR7+0x68], UR10 ;  /* 0x0000680a07ff75b2 */ /* 0x0004620008000100 */
[----:B------:R2:W1:Y:S01]  /*07c0*/  SYNCS.EXCH.64 URZ, [UR7+0x80], UR4 ;  /* 0x0000800407ff75b2 */ /* 0x0004620008000100 */
[----:B------:R2:W1:Y:S01]  /*07d0*/  SYNCS.EXCH.64 URZ, [UR7+0x70], UR10 ;  /* 0x0000700a07ff75b2 */ /* 0x0004620008000100 */
[----:B------:R2:W1:Y:S02]  /*07e0*/  SYNCS.EXCH.64 URZ, [UR7+0x88], UR4 ;  /* 0x0000880407ff75b2 */ /* 0x0004640008000100 */
[----:B--2---:R-:W-:Y:S01]  /*07f0*/  NOP ;  /* 0x0000000000007918 */ /* 0x004fe20000000000 */
.L_x_10:
[----:B------:R-:W2:Y:S01]  /*0800*/  SHFL.IDX PT, R2, R73, RZ, 0x1f ;  /* 0x00001fff49027589 */ /* 0x000ea200000e0000 */
[----:B------:R-:W-:Y:S01]  /*0810*/  NOP ;  /* 0x0000000000007918 */ /* 0x000fe20000000000 */
[----:B--2---:R-:W-:-:S13]  /*0820*/  ISETP.NE.AND P0, PT, R2, 0x3, PT ;  /* 0x000000030200780c */ /* 0x004fda0003f05270 */
[----:B------:R-:W-:Y:S05]  /*0830*/  @P0 BRA `(.L_x_11) ;  /* 0x0000000000300947 */ /* 0x000fea0003800000 */
[----:B-1----:R-:W1:Y:S01]  /*0840*/  S2UR UR5, SR_CgaCtaId ;  /* 0x00000000000579c3 */ /* 0x002e620000008800 */
        /* <DEDUP_REMOVED lines=8> */
[----:B-1----:R2:W1:Y:S01]  /*08d0*/  SYNCS.EXCH.64 URZ, [UR5+0x90], UR10 ;  /* 0x0000900a05ff75b2 */ /* 0x0024620008000100 */
[----:B------:R2:W1:Y:S02]  /*08e0*/  SYNCS.EXCH.64 URZ, [UR5+0x98], UR10 ;  /* 0x0000980a05ff75b2 */ /* 0x0004640008000100 */
[----:B--2---:R-:W-:Y:S01]  /*08f0*/  NOP ;  /* 0x0000000000007918 */ /* 0x004fe20000000000 */
.L_x_11:
[----:B------:R-:W2:Y:S01]  /*0900*/  SHFL.IDX PT, R2, R73, RZ, 0x1f ;  /* 0x00001fff49027589 */ /* 0x000ea200000e0000 */
[----:B------:R-:W-:Y:S01]  /*0910*/  NOP ;  /* 0x0000000000007918 */ /* 0x000fe20000000000 */
[----:B--2---:R-:W-:-:S13]  /*0920*/  ISETP.NE.AND P0, PT, R2, 0x4, PT ;  /* 0x000000040200780c */ /* 0x004fda0003f05270 */
[----:B------:R-:W-:Y:S05]  /*0930*/  @P0 BRA `(.L_x_12) ;  /* 0x00000000004c0947 */ /* 0x000fea0003800000 */
[----:B-1----:R-:W1:Y:S01]  /*0940*/  S2UR UR5, SR_CgaCtaId ;  /* 0x00000000000579c3 */ /* 0x002e620000008800 */
[----:B------:R-:W-:Y:S01]  /*0950*/  UMOV UR9, 0x100 ;  /* 0x0000010000097882 */ /* 0x000fe20000000000 */
[----:B------:R-:W-:Y:S01]  /*0960*/  UMOV UR7, 0x400 ;  /* 0x0000040000077882 */ /* 0x000fe20000000000 */
[----:B------:R-:W-:Y:S01]  /*0970*/  USEL UR9, UR9, 0xe0, UP2 ;  /* 0x000000e009097887 */ /* 0x000fe20009000000 */
[----:B------:R-:W-:Y:S01]  /*0980*/  UMOV UR4, 0x1 ;  /* 0x0000000100047882 */ /* 0x000fe20000000000 */
[----:B------:R-:W-:Y:S01]  /*0990*/  ELECT P0, URZ, PT ;  /* 0x0000000000ff782f */ /* 0x000fe20003800000 */
[----:B------:R-:W-:-:S04]  /*09a0*/  UIADD3 UR10, UPT, UPT, -UR4, 0x100000, URZ ;  /* 0x00100000040a7890 */ /* 0x000fc8000fffe1ff */
[----:B------:R-:W-:Y:S02]  /*09b0*/  USHF.L.U32 UR11, UR10, 0xb, URZ ;  /* 0x0000000b0a0b7899 */ /* 0x000fe400080006ff */
[----:B------:R-:W-:Y:S02]  /*09c0*/  USHF.L.U32 UR10, UR10, 0x1, URZ ;  /* 0x000000010a0a7899 */ /* 0x000fe400080006ff */
[----:B------:R-:W-:-:S04]  /*09d0*/  UIADD3 UR12, UPT, UPT, -UR9, 0x100000, URZ ;  /* 0x00100000090c7890 */ /* 0x000fc8000fffe1ff */
[----:B------:R-:W-:Y:S02]  /*09e0*/  USHF.L.U32 UR13, UR12, 0xb, URZ ;  /* 0x0000000b0c0d7899 */ /* 0x000fe400080006ff */
[----:B------:R-:W-:Y:S02]  /*09f0*/  USHF.L.U32 UR12, UR12, 0x1, URZ ;  /* 0x000000010c0c7899 */ /* 0x000fe400080006ff */
[----:B-1----:R-:W-:Y:S01]  /*0a00*/  ULEA UR5, UR5, UR7, 0x18 ;  /* 0x0000000705057291 */ /* 0x002fe2000f8ec0ff */
[----:B------:R-:W1:Y:S11]  /*0a10*/  FENCE.VIEW.ASYNC.S ;  /* 0x00000000000073c6 */ /* 0x000e760000000000 */
[----:B-1----:R2:W1:Y:S01]  /*0a20*/  SYNCS.EXCH.64 URZ, [UR5+0xa0], UR10 ;  /* 0x0000a00a05ff75b2 */ /* 0x0024620008000100 */
[----:B------:R2:W1:Y:S01]  /*0a30*/  SYNCS.EXCH.64 URZ, [UR5+0xb0], UR12 ;  /* 0x0000b00c05ff75b2 */ /* 0x0004620008000100 */
[----:B------:R2:W1:Y:S01]  /*0a40*/  SYNCS.EXCH.64 URZ, [UR5+0xa8], UR10 ;  /* 0x0000a80a05ff75b2 */ /* 0x0004620008000100 */
[----:B------:R2:W1:Y:S02]  /*0a50*/  SYNCS.EXCH.64 URZ, [UR5+0xb8], UR12 ;  /* 0x0000b80c05ff75b2 */ /* 0x0004640008000100 */
[----:B--2---:R-:W-:Y:S01]  /*0a60*/  NOP ;  /* 0x0000000000007918 */ /* 0x004fe20000000000 */
.L_x_12:
        /* <DEDUP_REMOVED lines=22> */
[----:B------:R2:W1:Y:S01]  /*0bd0*/  SYNCS.EXCH.64 URZ, [UR7+0xf0], UR4 ;  /* 0x0000f00407ff75b2 */ /* 0x0004620008000100 */
[----:B------:R2:W1:Y:S01]  /*0be0*/  SYNCS.EXCH.64 URZ, [UR7+0xd8], UR10 ;  /* 0x0000d80a07ff75b2 */ /* 0x0004620008000100 */
[----:B------:R2:W1:Y:S02]  /*0bf0*/  SYNCS.EXCH.64 URZ, [UR7+0xf8], UR4 ;  /* 0x0000f80407ff75b2 */ /* 0x0004640008000100 */
[----:B--2---:R-:W-:Y:S01]  /*0c00*/  NOP ;  /* 0x0000000000007918 */ /* 0x004fe20000000000 */
.L_x_13:
        /* <DEDUP_REMOVED lines=18> */
.L_x_14:
[----:B-1----:R-:W1:Y:S01]  /*0d30*/  S2UR UR5, SR_CTAID.X ;  /* 0x00000000000579c3 */ /* 0x002e620000002500 */
[----:B------:R-:W-:-:S05]  /*0d40*/  CS2R.32 R68, SR_CgaSize ;  /* 0x0000000000447805 */ /* 0x000fca0000008a00 */
[----:B------:R-:W-:-:S05]  /*0d50*/  IMAD R68, R68, -0xa0, RZ ;  /* 0xffffff6044447824 */ /* 0x000fca00078e02ff */
[----:B------:R-:W-:-:S14]  /*0d60*/  R2UR UR9, R68 ;  /* 0x00000000440972ca */ /* 0x000fdc00000e0000 */
[----:B------:R-:W2:Y:S01]  /*0d70*/  LDCU UR9, c[0x0][UR9+0x2b0] ;  /* 0x00005600090977ac */ /* 0x000ea20008000800 */
[----:B------:R-:W-:Y:S01]  /*0d80*/  NOP ;  /* 0x0000000000007918 */ /* 0x000fe20000000000 */
[----:B------:R-:W-:-:S05]  /*0d90*/  CS2R.32 R68, SR_CgaSize ;  /* 0x0000000000447805 */ /* 0x000fca0000008a00 */
[----:B------:R-:W-:-:S05]  /*0da0*/  IMAD R68, R68, -0xa0, RZ ;  /* 0xffffff6044447824 */ /* 0x000fca00078e02ff */
[----:B------:R-:W-:-:S14]  /*0db0*/  R2UR UR7, R68 ;  /* 0x00000000440772ca */ /* 0x000fdc00000e0000 */
[----:B------:R-:W3:Y:S01]  /*0dc0*/  LDCU UR7, c[0x0][UR7+0x2b4] ;  /* 0x00005680070777ac */ /* 0x000ee20008000800 */
[----:B------:R-:W4:Y:S08]  /*0dd0*/  S2UR UR4, SR_CTAID.Y ;  /* 0x00000000000479c3 */ /* 0x000f300000002600 */
[----:B------:R-:W3:Y:S01]  /*0de0*/  LDC R9, c[0x0][0xb24] ;  /* 0x0002c900ff097b82 */ /* 0x000ee20000000800 */
[----:B-1----:R-:W-:-:S02]  /*0df0*/  I2FP.F32.U32 R4, UR5 ;  /* 0x0000000500047c45 */ /* 0x002fc40008201000 */
[----:B------:R-:W-:-:S05]  /*0e00*/  CS2R.32 R5, SR_CgaSize ;  /* 0x0000000000057805 */ /* 0x000fca0000008a00 */
[----:B------:R-:W-:-:S06]  /*0e10*/  IMAD R5, R5, -0xa0, RZ ;  /* 0xffffff6005057824 */ /* 0x000fcc00078e02ff */
[----:B------:R-:W1:Y:S01]  /*0e20*/  LDC R5, c[0x0][R5+0x2a0] ;  /* 0x0000a80005057b82 */ /* 0x000e620000000800 */
[----:B------:R-:W-:Y:S01]  /*0e30*/  MOV R21, UR5 ;  /* 0x0000000500157c02 */ /* 0x000fe20008000f00 */
[----:B--2---:R-:W-:Y:S01]  /*0e40*/  FMUL R4, R4, UR9 ;  /* 0x0000000904047c20 */ /* 0x004fe20008400000 */
[----:B----4-:R-:W-:Y:S02]  /*0e50*/  I2FP.F32.U32 R2, UR4 ;  /* 0x0000000400027c45 */ /* 0x010fe40008201000 */
[----:B------:R-:W-:-:S05]  /*0e60*/  CS2R.32 R3, SR_CgaSize ;  /* 0x0000000000037805 */ /* 0x000fca0000008a00 */
[----:B------:R-:W-:-:S06]  /*0e70*/  IMAD R3, R3, -0xa0, RZ ;  /* 0xffffff6003037824 */ /* 0x000fcc00078e02ff */
[----:B------:R-:W2:Y:S01]  /*0e80*/  LDC R3, c[0x0][R3+0x2a4] ;  /* 0x0000a90003037b82 */ /* 0x000ea20000000800 */
[----:B------:R-:W4:Y:S01]  /*0e90*/  F2I.U32.TRUNC.NTZ R68, R4 ;  /* 0x0000000400447305 */ /* 0x000f22000020f000 */
[----:B------:R-:W-:Y:S01]  /*0ea0*/  MOV R20, UR4 ;  /* 0x0000000400147c02 */ /* 0x000fe20008000f00 */
[----:B---3--:R-:W-:-:S05]  /*0eb0*/  FMUL R2, R2, UR7 ;  /* 0x0000000702027c20 */ /* 0x008fca0008400000 */
[----:B------:R-:W-:Y:S01]  /*0ec0*/  BAR.SYNC.DEFER_BLOCKING 0x0 ;  /* 0x0000000000007b1d */ /* 0x000fe20000010000 */
[----:B------:R-:W-:-:S05]  /*0ed0*/  ISETP.GE.AND P0, PT, R9, 0x1, PT ;  /* 0x000000010900780c */ /* 0x000fca0003f06270 */
[----:B------:R-:W3:Y:S02]  /*0ee0*/  F2I.U32.TRUNC.NTZ R66, R2 ;  /* 0x0000000200427305 */ /* 0x000ee4000020f000 */
[----:B------:R-:W2:Y:S01]  /*0ef0*/  S2UR UR36, SR_CTAID.Z ;  /* 0x00000000002479c3 */ /* 0x000ea20000002700 */
[----:B----4-:R-:W-:-:S05]  /*0f00*/  IADD3 R68, PT, PT, -R68, RZ, RZ ;  /* 0x000000ff44447210 */ /* 0x010fca0007ffe1ff */
[----:B-1----:R-:W-:Y:S01]  /*0f10*/  IMAD R68, R5, R68, UR5 ;  /* 0x0000000505447e24 */ /* 0x002fe2000f8e0244 */
[----:B---3--:R-:W-:-:S05]  /*0f20*/  IADD3 R66, PT, PT, -R66, RZ, RZ ;  /* 0x000000ff42427210 */ /* 0x008fca0007ffe1ff */
[----:B--2---:R-:W-:Y:S01]  /*0f30*/  IMAD R66, R3, R66, UR4 ;  /* 0x0000000403427e24 */ /* 0x004fe2000f8e0242 */
[----:B------:R-:W-:Y:S06]  /*0f40*/  @!P0 BRA `(.L_x_15) ;  /* 0x0000000000b88947 */ /* 0x000fec0003800000 */
[----:B------:R-:W1:Y:S01]  /*0f50*/  LDC.64 R4, c[0x0][0xb18] ;  /* 0x0002c600ff047b82 */ /* 0x000e620000000a00 */
[----:B------:R-:W-:-:S07]  /*0f60*/  ISETP.NE.AND P0, PT, R9, 0x1, PT ;  /* 0x000000010900780c */ /* 0x000fce0003f05270 */
[----:B------:R-:W2:Y:S08]  /*0f70*/  LDC R10, c[0x0][0xb0c] ;  /* 0x0002c300ff0a7b82 */ /* 0x000eb00000000800 */
[----:B------:R-:W3:Y:S08]  /*0f80*/  LDC R11, c[0x0][0x370] ;  /* 0x0000dc00ff0b7b82 */ /* 0x000ef00000000800 */
[----:B------:R-:W4:Y:S01]  /*0f90*/  LDC R12, c[0x0][0x374] ;  /* 0x0000dd00ff0c7b82 */ /* 0x000f220000000800 */
[----:B-1----:R-:W-:-:S07]  /*0fa0*/  ISETP.NE.AND P1, PT, R4, 0x1, PT ;  /* 0x000000010400780c */ /* 0x002fce0003f25270 */
[----:B------:R-:W3:Y:S01]  /*0fb0*/  LDC.64 R6, c[0x0][0xb10] ;  /* 0x0002c400ff067b82 */ /* 0x000ee20000000a00 */
[----:B--2---:R-:W-:-:S07]  /*0fc0*/  ISETP.NE.AND P2, PT, R10, 0x1, PT ;  /* 0x000000010a00780c */ /* 0x004fce0003f45270 */
[----:B------:R-:W1:Y:S08]  /*0fd0*/  LDC R8, c[0x0][0xb20] ;  /* 0x0002c800ff087b82 */ /* 0x000e700000000800 */
[----:B------:R-:W2:Y:S01]  /*0fe0*/  LDC.64 R2, c[0x0][0xb28] ;  /* 0x0002ca00ff027b82 */ /* 0x000ea20000000a00 */
[----:B----4-:R-:W-:-:S04]  /*0ff0*/  IMAD.HI.U32 R13, R12, R5, RZ ;  /* 0x000000050c0d7227 */ /* 0x010fc800078e00ff */
[----:B------:R-:W-:-:S04]  /*1000*/  IMAD.HI.U32 R5, R20, R5, RZ ;  /* 0x0000000514057227 */ /* 0x000fc800078e00ff */
[----:B---3--:R-:W-:-:S04]  /*1010*/  IMAD.HI.U32 R14, R11, R6, RZ ;  /* 0x000000060b0e7227 */ /* 0x008fc800078e00ff */
[C---:B------:R-:W-:Y:S01]  /*1020*/  IMAD.HI.U32 R16, R21.reuse, R6, RZ ;  /* 0x0000000615107227 */ /* 0x040fe200078e00ff */
[-C--:B------:R-:W-:Y:S02]  /*1030*/  @P2 SHF.R.U32.HI R11, RZ, R7.reuse, R14 ;  /* 0x00000007ff0b2219 */ /* 0x080fe4000001160e */
[-C--:B-1----:R-:W-:Y:S02]  /*1040*/  @P1 SHF.R.U32.HI R12, RZ, R8.reuse, R13 ;  /* 0x00000008ff0c1219 */ /* 0x082fe4000001160d */
[----:B------:R-:W-:Y:S02]  /*1050*/  SHF.R.U32.HI R5, RZ, R8, R5 ;  /* 0x00000008ff057219 */ /* 0x000fe40000011605 */
[----:B------:R-:W-:Y:S02]  /*1060*/  SHF.R.U32.HI R16, RZ, R7, R16 ;  /* 0x00000007ff107219 */ /* 0x000fe40000011610 */
[----:B------:R-:W-:Y:S01]  /*1070*/  SEL R5, R20, R5, !P1 ;  /* 0x0000000514057207 */ /* 0x000fe20004800000 */
[----:B--2---:R-:W-:Y:S01]  /*1080*/  IMAD.HI.U32 R14, R12, R2, RZ ;  /* 0x000000020c0e7227 */ /* 0x004fe200078e00ff */
[----:B------:R-:W-:-:S02]  /*1090*/  SEL R7, R21, R16, !P2 ;  /* 0x0000001015077207 */ /* 0x000fc40005000000 */
[----:B------:R-:W-:Y:S01]  /*10a0*/  IADD3 R13, PT, PT, -R5, RZ, RZ ;  /* 0x000000ff050d7210 */ /* 0x000fe20007ffe1ff */
[----:B------:R-:W-:Y:S01]  /*10b0*/  IMAD.HI.U32 R6, R11, R2, RZ ;  /* 0x000000020b067227 */ /* 0x000fe200078e00ff */
[----:B------:R-:W-:-:S03]  /*10c0*/  @P0 SHF.R.U32.HI R12, RZ, R3, R14 ;  /* 0x00000003ff0c0219 */ /* 0x000fc6000001160e */
[----:B------:R-:W-:Y:S01]  /*10d0*/  IMAD R13, R4, R13, R20 ;  /* 0x0000000d040d7224 */ /* 0x000fe200078e0214 */
[----:B------:R-:W-:Y:S01]  /*10e0*/  @P0 SHF.R.U32.HI R11, RZ, R3, R6 ;  /* 0x00000003ff0b0219 */ /* 0x000fe20000011606 */
[----:B------:R-:W-:-:S04]  /*10f0*/  IMAD R12, R12, R9, RZ ;  /* 0x000000090c0c7224 */ /* 0x000fc800078e02ff */
[----:B------:R-:W-:Y:S01]  /*1100*/  IMAD R6, R11, R9, RZ ;  /* 0x000000090b067224 */ /* 0x000fe200078e02ff */
[----:B------:R-:W-:-:S04]  /*1110*/  ISETP.GE.AND P1, PT, R5, R12, PT ;  /* 0x0000000c0500720c */ /* 0x000fc80003f26270 */
[----:B------:R-:W-:Y:S01]  /*1120*/  ISETP.GE.OR P1, PT, R7, R6, P1 ;  /* 0x000000060700720c */ /* 0x000fe20000f26670 */
[----:B------:R-:W-:-:S05]  /*1130*/  IMAD.HI.U32 R6, R5, R2, RZ ;  /* 0x0000000205067227 */ /* 0x000fca00078e00ff */
[----:B------:R-:W-:-:S04]  /*1140*/  SHF.R.U32.HI R6, RZ, R3, R6 ;  /* 0x00000003ff067219 */ /* 0x000fc80000011606 */
[----:B------:R-:W-:-:S03]  /*1150*/  SEL R6, R5, R6, !P0 ;  /* 0x0000000605067207 */ /* 0x000fc60004000000 */
[----:B------:R-:W-:Y:S01]  /*1160*/  @!P1 IMAD.HI.U32 R8, R7, R2, RZ ;  /* 0x0000000207089227 */ /* 0x000fe200078e00ff */
[----:B------:R-:W-:-:S04]  /*1170*/  IADD3 R2, PT, PT, -R6, RZ, RZ ;  /* 0x000000ff06027210 */ /* 0x000fc80007ffe1ff */
[----:B------:R-:W-:Y:S01]  /*1180*/  @!P1 SHF.R.U32.HI R8, RZ, R3, R8 ;  /* 0x00000003ff089219 */ /* 0x000fe20000011608 */
[----:B------:R-:W-:-:S03]  /*1190*/  IMAD R2, R9, R2, R5 ;  /* 0x0000000209027224 */ /* 0x000fc600078e0205 */
[----:B------:R-:W-:-:S05]  /*11a0*/  @!P1 SEL R3, R7, R8, !P0 ;  /* 0x0000000807039207 */ /* 0x000fca0004000000 */
[--C-:B------:R-:W-:Y:S02]  /*11b0*/  @!P1 IMAD.IADD R6, R6, 0x1, -R3.reuse ;  /* 0x0000000106069824 */ /* 0x100fe400078e0a03 */
[----:B------:R-:W-:Y:S01]  /*11c0*/  @!P1 IMAD R3, R2, R11, R3 ;  /* 0x0000000b02039224 */ /* 0x000fe200078e0203 */
[----:B------:R-:W-:Y:S01]  /*11d0*/  IADD3 R2, PT, PT, -R7, RZ, RZ ;  /* 0x000000ff07027210 */ /* 0x000fe20007ffe1ff */
[----:B------:R-:W-:Y:S02]  /*11e0*/  @!P1 IMAD R5, R6, R9, R7 ;  /* 0x0000000906059224 */ /* 0x000fe400078e0207 */
[----:B------:R-:W-:Y:S02]  /*11f0*/  @!P1 IMAD.MOV.U32 R7, RZ, RZ, R3 ;  /* 0x000000ffff079224 */ /* 0x000fe400078e0003 */
[----:B------:R-:W-:Y:S02]  /*1200*/  IMAD R2, R10, R2, R21 ;  /* 0x000000020a027224 */ /* 0x000fe400078e0215 */
[----:B------:R-:W-:-:S02]  /*1210*/  IMAD R20, R5, R4, R13 ;  /* 0x0000000405147224 */ /* 0x000fc400078e020d */
[----:B------:R-:W-:Y:S02]  /*1220*/  IMAD R21, R7, R10, R2 ;  /* 0x0000000a07157224 */ /* 0x000fe400078e0202 */
.L_x_15:
[----:B------:R-:W1:Y:S01]  /*1230*/  LDCU UR4, c[0x0][0xb30] ;  /* 0x00016600ff0477ac */ /* 0x000e620008000800 */
[----:B------:R-:W2:Y:S08]  /*1240*/  S2UR UR37, SR_CgaCtaId ;  /* 0x00000000002579c3 */ /* 0x000eb00000008800 */
[----:B------:R-:W3:Y:S01]  /*1250*/  LDC R26, c[0x0][0xb24] ;  /* 0x0002c900ff1a7b82 */ /* 0x000ee20000000800 */
[----:B-1----:R-:W-:-:S09]  /*1260*/  UISETP.NE.AND UP1, UPT, UR4, 0x1, UPT ;  /* 0x000000010400788c */ /* 0x002fd2000bf25270 */
[----:B--2---:R-:W-:Y:S05]  /*1270*/  BRA.U UP1, `(.L_x_16) ;  /* 0x0000000101407547 */ /* 0x004fea000b800000 */
[----:B------:R-:W1:Y:S08]  /*1280*/  LDC.64 R4, c[0x0][0xb10] ;  /* 0x0002c400ff047b82 */ /* 0x000e700000000a00 */
[----:B------:R-:W2:Y:S08]  /*1290*/  LDC.64 R2, c[0x0][0xb18] ;  /* 0x0002c600ff027b82 */ /* 0x000eb00000000a00 */
[----:B------:R-:W4:Y:S08]  /*12a0*/  LDC R6, c[0x0][0xb20] ;  /* 0x0002c800ff067b82 */ /* 0x000f300000000800 */
[----:B------:R-:W3:Y:S01]  /*12b0*/  LDC R8, c[0x0][0xb0c] ;  /* 0x0002c300ff087b82 */ /* 0x000ee20000000800 */
[----:B-1----:R-:W-:-:S05]  /*12c0*/  IMAD.HI.U32 R4, R21, R4, RZ ;  /* 0x0000000415047227 */ /* 0x002fca00078e00ff */
[----:B------:R-:W-:Y:S01]  /*12d0*/  SHF.R.U32.HI R4, RZ, R5, R4 ;  /* 0x00000005ff047219 */ /* 0x000fe20000011604 */
[----:B--2---:R-:W-:Y:S01]  /*12e0*/  IMAD.HI.U32 R3, R20, R3, RZ ;  /* 0x0000000314037227 */ /* 0x004fe200078e00ff */
[----:B------:R-:W-:-:S04]  /*12f0*/  ISETP.NE.AND P0, PT, R2, 0x1, PT ;  /* 0x000000010200780c */ /* 0x000fc80003f05270 */
[----:B----4-:R-:W-:-:S04]  /*1300*/  SHF.R.U32.HI R3, RZ, R6, R3 ;  /* 0x00000006ff037219 */ /* 0x010fc80000011603 */
[----:B------:R-:W-:Y:S02]  /*1310*/  SEL R3, R20, R3, !P0 ;  /* 0x0000000314037207 */ /* 0x000fe40004000000 */
[----:B---3--:R-:W-:-:S04]  /*1320*/  ISETP.NE.AND P1, PT, R8, 0x1, PT ;  /* 0x000000010800780c */ /* 0x008fc80003f25270 */
[----:B------:R-:W-:-:S05]  /*1330*/  SEL R4, R21, R4, !P1 ;  /* 0x0000000415047207 */ /* 0x000fca0004800000 */
[----:B------:R-:W-:Y:S02]  /*1340*/  IMAD.IADD R5, R3, 0x1, -R4 ;  /* 0x0000000103057824 */ /* 0x000fe400078e0a04 */
[----:B------:R-:W-:Y:S02]  /*1350*/  IMAD.IADD R3, R4, 0x1, -R3 ;  /* 0x0000000104037824 */ /* 0x000fe400078e0a03 */
[----:B------:R-:W-:Y:S02]  /*1360*/  IMAD R21, R5, R8, R21 ;  /* 0x0000000805157224 */ /* 0x000fe400078e0215 */
[----:B------:R-:W-:-:S07]  /*1370*/  IMAD R20, R3, R2, R20 ;  /* 0x0000000203147224 */ /* 0x000fce00078e0214 */
.L_x_16:
[----:B------:R-:W-:Y:S01]  /*1380*/  BAR.SYNC.DEFER_BLOCKING 0x0 ;  /* 0x0000000000007b1d */ /* 0x000fe20000010000 */
[----:B------:R-:W-:Y:S01]  /*1390*/  UISETP.NE.AND UP1, UPT, UR8, 0x2, UPT ;  /* 0x000000020800788c */ /* 0x000fe2000bf25270 */
[----:B------:R-:W-:Y:S02]  /*13a0*/  ISETP.NE.OR P5, PT, R0, 0x2, !P5 ;  /* 0x000000020000780c */ /* 0x000fe40006fa5670 */
[----:B------:R-:W-:-:S06]  /*13b0*/  LOP3.LUT R2, R79, 0x1f, RZ, 0xc0, !PT ;  /* 0x0000001f4f027812 */ /* 0x000fcc00078ec0ff */
[----:B------:R-:W-:Y:S05]  /*13c0*/  BRA.U UP1, `(.L_x_17) ;  /* 0x0000001101f87547 */ /* 0x000fea000b800000 */
[----:B------:R-:W1:Y:S01]  /*13d0*/  LDCU UR13, c[0x0][0x38c] ;  /* 0x00007180ff0d77ac */ /* 0x000e620008000800 */
[----:B------:R-:W2:Y:S01]  /*13e0*/  LDC R9, c[0x0][0x370] ;  /* 0x0000dc00ff097b82 */ /* 0x000ea20000000800 */
[----:B------:R-:W-:Y:S01]  /*13f0*/  PLOP3.LUT P1, PT, PT, PT, UP2, 0x80, 0x8 ;  /* 0x000000000008781c */ /* 0x000fe20003f2f028 */
[----:B------:R-:W-:Y:S01]  /*1400*/  HFMA2 R12, -RZ, RZ, 0, 0 ;  /* 0x00000000ff0c7431 */ /* 0x000fe200000001ff */
[----:B------:R-:W-:Y:S01]  /*1410*/  ISETP.EQ.OR P4, PT, R2, RZ, P5 ;  /* 0x000000ff0200720c */ /* 0x000fe20002f82670 */
[----:B------:R-:W-:Y:S01]  /*1420*/  IMAD.MOV.U32 R15, RZ, RZ, 0x1 ;  /* 0x00000001ff0f7424 */ /* 0x000fe200078e00ff */
[----:B------:R-:W-:Y:S01]  /*1430*/  PLOP3.LUT P1, PT, P1, PT, PT, 0x8, 0x80 ;  /* 0x000000000080781c */ /* 0x000fe20000f2e170 */
[----:B------:R-:W-:Y:S01]  /*1440*/  IMAD.MOV.U32 R14, RZ, RZ, RZ ;  /* 0x000000ffff0e7224 */ /* 0x000fe200078e00ff */
[----:B------:R-:W-:Y:S01]  /*1450*/  MOV R8, 0x1 ;  /* 0x0000000100087802 */ /* 0x000fe20000000f00 */
[----:B------:R-:W4:Y:S01]  /*1460*/  LDC R0, c[0x0][0x374] ;  /* 0x0000dd00ff007b82 */ /* 0x000f220000000800 */
[----:B------:R-:W-:Y:S01]  /*1470*/  IMAD.MOV.U32 R10, RZ, RZ, RZ ;  /* 0x000000ffff0a7224 */ /* 0x000fe200078e00ff */
[----:B------:R-:W2:Y:S01]  /*1480*/  LDCU.64 UR22, c[0x0][0x348] ;  /* 0x00006900ff1677ac */ /* 0x000ea20008000a00 */
[----:B------:R-:W-:Y:S01]  /*1490*/  UMOV UR6, URZ ;  /* 0x000000ff00067c82 */ /* 0x000fe20008000000 */
[----:B-1----:R-:W-:-:S04]  /*14a0*/  UIADD3 UR5, UPT, UPT, UR13, 0x3f, URZ ;  /* 0x0000003f0d057890 */ /* 0x002fc8000fffe0ff */
[----:B------:R-:W-:-:S04]  /*14b0*/  USHF.R.S32.HI UR4, URZ, 0x1f, UR5 ;  /* 0x0000001fff047899 */ /* 0x000fc80008011405 */
[----:B------:R-:W-:-:S04]  /*14c0*/  ULEA.HI UR4, UR4, UR5, URZ, 0x6 ;  /* 0x0000000504047291 */ /* 0x000fc8000f8f30ff */
[----:B------:R-:W-:Y:S02]  /*14d0*/  USHF.R.S32.HI UR15, URZ, 0x6, UR4 ;  /* 0x00000006ff0f7899 */ /* 0x000fe40008011404 */
[----:B------:R-:W-:Y:S02]  /*14e0*/  UIADD3 UR4, UPT, UPT, UR13, -0x1, URZ ;  /* 0xffffffff0d047890 */ /* 0x000fe4000fffe0ff */
[----:B------:R-:W-:Y:S02]  /*14f0*/  UISETP.LT.U32.AND UP0, UPT, UR15, 0x6, UPT ;  /* 0x000000060f00788c */ /* 0x000fe4000bf01070 */
[----:B------:R-:W-:Y:S02]  /*1500*/  UISETP.GE.U32.AND UP1, UPT, UR4, -0x7f, UPT ;  /* 0xffffff810400788c */ /* 0x000fe4000bf26070 */
[----:B------:R-:W-:Y:S02]  /*1510*/  USEL UR14, UR15, 0x6, UP0 ;  /* 0x000000060f0e7887 */ /* 0x000fe40008000000 */
[----:B------:R-:W-:-:S02]  /*1520*/  UIADD3 UR13, UPT, UPT, UR13, 0x7e, URZ ;  /* 0x0000007e0d0d7890 */ /* 0x000fc4000fffe0ff */
[----:B------:R-:W-:Y:S02]  /*1530*/  UIADD3 UR5, UPT, UPT, UR14, -0x1, URZ ;  /* 0xffffffff0e057890 */ /* 0x000fe4000fffe0ff */
[----:B------:R-:W-:-:S03]  /*1540*/  UIADD3 UR7, UPT, UPT, UR15, -UR14, URZ ;  /* 0x8000000e0f077290 */ /* 0x000fc6000fffe0ff */
[----:B------:R-:W-:-:S04]  /*1550*/  @UP1 UIADD3 UR5, UPT, UPT, UR14, URZ, URZ ;  /* 0x000000ff0e051290 */ /* 0x000fc8000fffe0ff */
[----:B--2---:R-:W-:-:S12]  /*1560*/  UIADD3 UR5, UPT, UPT, UR5, 0x1, URZ ;  /* 0x0000000105057890 */ /* 0x004fd8000fffe0ff */
.L_x_35:
[----:B------:R-:W-:Y:S01]  /*1570*/  UISETP.NE.AND UP0, UPT, UR37, URZ, UPT ;  /* 0x000000ff2500728c */ /* 0x000fe2000bf05270 */
[----:B------:R-:W1:Y:S08]  /*1580*/  S2UR UR37, SR_CgaCtaId ;  /* 0x00000000002579c3 */ /* 0x000e700000008800 */
[----:B------:R-:W-:Y:S05]  /*1590*/  BRA.U UP0, `(.L_x_18) ;  /* 0x0000000100347547 */ /* 0x000fea000b800000 */
[----:B------:R-:W2:Y:S01]  /*15a0*/  S2R R2, SR_CgaCtaId ;  /* 0x0000000000027919 */ /* 0x000ea20000008800 */
[----:B------:R-:W-:-:S04]  /*15b0*/  MOV R3, 0x400 ;  /* 0x0000040000037802 */ /* 0x000fc80000000f00 */
[----:B--2---:R-:W-:Y:S02]  /*15c0*/  LEA R3, R2, R3, 0x18 ;  /* 0x0000000302037211 */ /* 0x004fe400078ec0ff */
[----:B------:R-:W-:-:S03]  /*15d0*/  SHF.L.U32 R2, R8, 0x1f, RZ ;  /* 0x0000001f08027819 */ /* 0x000fc600000006ff */
[----:B------:R-:W-:-:S04]  /*15e0*/  IMAD R3, R10, 0x8, R3 ;  /* 0x000000080a037824 */ /* 0x000fc800078e0203 */
[----:B------:R-:W2:Y:S02]  /*15f0*/  SYNCS.PHASECHK.TRANS64.TRYWAIT P0, [R3+URZ+0x110], R2 ;  /* 0x00011002030075a7 */ /* 0x000ea400080011ff */
[----:B--2---:R-:W-:Y:S05]  /*1600*/  @!P0 BRA `(.L_x_19) ;  /* 0x0000005c00ac8947 */ /* 0x004fea0003800000 */
.L_x_117:
[----:B------:R-:W-:Y:S01]  /*1610*/  VIADD R10, R10, 0x1 ;  /* 0x000000010a0a7836 */ /* 0x000fe20000000000 */
[----:B------:R2:W-:Y:S04]  /*1620*/  SYNCS.ARRIVE.TRANS64.A1T0 RZ, [R3+URZ+0x100], RZ ;  /* 0x000100ff03ff79a7 */ /* 0x0005e800081000ff */
[----:B------:R-:W-:-:S04]  /*1630*/  ISETP.NE.AND P0, PT, R10, 0x2, PT ;  /* 0x000000020a00780c */ /* 0x000fc80003f05270 */
[----:B------:R-:W-:Y:S02]  /*1640*/  SEL R10, R10, RZ, P0 ;  /* 0x000000ff0a0a7207 */ /* 0x000fe40000000000 */
[----:B--2---:R-:W-:-:S04]  /*1650*/  SEL R3, RZ, 0x1, P0 ;  /* 0x00000001ff037807 */ /* 0x004fc80000000000 */
[----:B------:R-:W-:-:S07]  /*1660*/  LOP3.LUT R8, R8, R3, RZ, 0x3c, !PT ;  /* 0x0000000308087212 */ /* 0x000fce00078e3cff */
.L_x_18:
[----:B------:R-:W-:Y:S01]  /*1670*/  UMOV UR4, 0x400 ;  /* 0x0000040000047882 */ /* 0x000fe20000000000 */
[----:B------:R-:W-:Y:S01]  /*1680*/  SHF.L.U32 R2, R15, 0x1f, RZ ;  /* 0x0000001f0f027819 */ /* 0x000fe200000006ff */
[----:B-1----:R-:W-:Y:S01]  /*1690*/  ULEA UR4, UR37, UR4, 0x18 ;  /* 0x0000000425047291 */ /* 0x002fe2000f8ec0ff */
[----:B------:R-:W-:Y:S01]  /*16a0*/  R2UR UR35, R21 ;  /* 0x00000000152372ca */ /* 0x000fe200000e0000 */
[----:B------:R-:W-:Y:S01]  /*16b0*/  UISETP.GE.U32.AND UP0, UPT, UR13, 0x7f, UPT ;  /* 0x0000007f0d00788c */ /* 0x000fe2000bf06070 */
[----:B------:R-:W-:Y:S01]  /*16c0*/  R2UR UR19, R20 ;  /* 0x00000000141372ca */ /* 0x000fe200000e0000 */
[----:B------:R-:W-:Y:S01]  /*16d0*/  ULEA UR8, UR6, UR4, 0x3 ;  /* 0x0000000406087291 */ /* 0x000fe2000f8e18ff */
[----:B------:R-:W-:-:S08]  /*16e0*/  UMOV UR29, URZ ;  /* 0x000000ff001d7c82 */ /* 0x000fd00008000000 */
[----:B------:R1:W2:Y:S01]  /*16f0*/  SYNCS.PHASECHK.TRANS64.TRYWAIT P0, [UR8+0x30], R2 ;  /* 0x00003002ff0075a7 */ /* 0x0002a20008001108 */
[----:B------:R-:W-:Y:S02]  /*1700*/  USHF.L.U32 UR35, UR35, 0x6, URZ ;  /* 0x0000000623237899 */ /* 0x000fe400080006ff */
[----:B------:R-:W-:Y:S01]  /*1710*/  USHF.L.U32 UR19, UR19, 0x6, URZ ;  /* 0x0000000613137899 */ /* 0x000fe200080006ff */
[----:B------:R-:W-:Y:S11]  /*1720*/  BRA.U !UP0, `(.L_x_20) ;  /* 0x0000000108d47547 */ /* 0x000ff6000b800000 */
[----:B------:R-:W-:Y:S01]  /*1730*/  UMOV UR21, URZ ;  /* 0x000000ff00157c82 */ /* 0x000fe20008000000 */
[----:B------:R-:W-:-:S05]  /*1740*/  UMOV UR42, UR6 ;  /* 0x00000006002a7c82 */ /* 0x000fca0008000000 */
.L_x_25:
[----:B-1----:R-:W-:Y:S01]  /*1750*/  ULEA UR33, UR42, UR4, 0x3 ;  /* 0x000000042a217291 */ /* 0x002fe2000f8e18ff */
[----:B--2---:R-:W-:Y:S01]  /*1760*/  @!P5 MOV R3, 0x8000 ;  /* 0x000080000003d802 */ /* 0x004fe20000000f00 */
[----:B--2---:R-:W-:Y:S10]  /*1770*/  @P0 BRA `(.L_x_21) ;  /* 0x00000000000c0947 */ /* 0x004ff40003800000 */
[----:B------:R-:W-:-:S04]  /*1780*/  SHF.L.U32 R5, R15, 0x1f, RZ ;  /* 0x0000001f0f057819 */ /* 0x000fc800000006ff */
[----:B------:R-:W2:Y:S02]  /*1790*/  SYNCS.PHASECHK.TRANS64.TRYWAIT P0, [UR33+0x30], R5 ;  /* 0x00003005ff0075a7 */ /* 0x000ea40008001121 */
[----:B--2---:R-:W-:Y:S05]  /*17a0*/  @!P0 BRA `(.L_x_22) ;  /* 0x0000005c00588947 */ /* 0x004fea0003800000 */
.L_x_21:
[----:B------:R2:W-:Y:S01]  /*17b0*/  @!P5 SYNCS.ARRIVE.TRANS64 RZ, [UR33], R3 ;  /* 0x00000003ffffd9a7 */ /* 0x0005e20008000021 */
[----:B------:R-:W-:Y:S04]  /*17c0*/  BSSY.RECONVERGENT B0, `(.L_x_23) ;  /* 0x0000003000007945 */ /* 0x000fe80003800200 */
[----:B------:R-:W-:Y:S05]  /*17d0*/  @P4 BRA `(.L_x_24) ;  /* 0x0000000000044947 */ /* 0x000fea0003800000 */
[----:B------:R-:W-:Y:S05]  /*17e0*/  BPT.TRAP 0x1 ;  /* 0x000000040000795c */ /* 0x000fea0000300000 */
.L_x_24:
[----:B------:R-:W-:Y:S05]  /*17f0*/  BSYNC.RECONVERGENT B0 ;  /* 0x0000000000007941 */ /* 0x000fea0003800200 */
.L_x_23:
[----:B------:R-:W-:Y:S02]  /*1800*/  UIADD3 UR6, UPT, UPT, UR42, 0x1, URZ ;  /* 0x000000012a067890 */ /* 0x000fe4000fffe0ff */
[----:B------:R-:W-:Y:S02]  /*1810*/  UIADD3 UR40, UP1, UPT, UR22, 0x80, URZ ;  /* 0x0000008016287890 */ /* 0x000fe4000ff3e0ff */
[----:B------:R-:W-:Y:S02]  /*1820*/  UISETP.NE.AND UP0, UPT, UR6, 0x6, UPT ;  /* 0x000000060600788c */ /* 0x000fe4000bf05270 */
[----:B------:R-:W-:Y:S02]  /*1830*/  USHF.L.U32 UR34, UR21, 0x6, URZ ;  /* 0x0000000615227899 */ /* 0x000fe400080006ff */
[----:B------:R-:W-:Y:S02]  /*1840*/  USEL UR9, URZ, 0x1, UP0 ;  /* 0x00000001ff097887 */ /* 0x000fe40008000000 */
[----:B------:R-:W-:-:S02]  /*1850*/  USEL UR6, UR6, URZ, UP0 ;  /* 0x000000ff06067287 */ /* 0x000fc40008000000 */
[----:B------:R-:W-:Y:S02]  /*1860*/  UIADD3 UR38, UP0, UPT, UR22, 0x180, URZ ;  /* 0x0000018016267890 */ /* 0x000fe4000ff1e0ff */
[----:B------:R-:W-:Y:S01]  /*1870*/  ULEA UR8, UR6, UR4, 0x3 ;  /* 0x0000000406087291 */ /* 0x000fe2000f8e18ff */
[----:B------:R-:W-:Y:S01]  /*1880*/  LOP3.LUT R15, R15, UR9, RZ, 0x3c, !PT ;  /* 0x000000090f0f7c12 */ /* 0x000fe2000f8e3cff */
[----:B------:R-:W-:Y:S02]  /*1890*/  UIADD3.X UR41, UPT, UPT, URZ, UR23, URZ, UP1, !UPT ;  /* 0x00000017ff297290 */ /* 0x000fe40008ffe4ff */
[----:B------:R-:W-:Y:S01]  /*18a0*/  UIADD3 UR26, UPT, UPT, UR34, 0x20, URZ ;  /* 0x00000020221a7890 */ /* 0x000fe2000fffe0ff */
[----:B-1----:R-:W-:Y:S01]  /*18b0*/  SHF.L.U32 R2, R15, 0x1f, RZ ;  /* 0x0000001f0f027819 */ /* 0x002fe200000006ff */
[----:B------:R-:W-:Y:S01]  /*18c0*/  UIADD3.X UR39, UPT, UPT, URZ, UR23, URZ, UP0, !UPT ;  /* 0x00000017ff277290 */ /* 0x000fe200087fe4ff */
[----:B------:R-:W-:Y:S02]  /*18d0*/  UMOV UR30, 0x0 ;  /* 0x00000000001e7882 */ /* 0x000fe40000000000 */
[----:B------:R1:W1:Y:S01]  /*18e0*/  SYNCS.PHASECHK.TRANS64.TRYWAIT P0, [UR8+0x30], R2 ;  /* 0x00003002ff0075a7 */ /* 0x0002620008001108 */
[----:B------:R-:W-:Y:S01]  /*18f0*/  ULEA UR8, UR42, UR4, 0xe ;  /* 0x000000042a087291 */ /* 0x000fe2000f8e70ff */
[----:B------:R-:W-:Y:S01]  /*1900*/  UMOV UR31, 0x10000000 ;  /* 0x10000000001f7882 */ /* 0x000fe20000000000 */
[----:B------:R-:W-:-:S02]  /*1910*/  UMOV UR25, UR33 ;  /* 0x0000002100197c82 */ /* 0x000fc40008000000 */
[----:B------:R-:W-:Y:S02]  /*1920*/  UIADD3 UR32, UPT, UPT, UR8, 0x6800, URZ ;  /* 0x0000680008207890 */ /* 0x000fe4000fffe0ff */
[----:B------:R-:W-:Y:S02]  /*1930*/  UIADD3 UR24, UPT, UPT, UR8, 0x8800, URZ ;  /* 0x0000880008187890 */ /* 0x000fe4000fffe0ff */
[----:B------:R-:W-:Y:S02]  /*1940*/  UIADD3 UR16, UPT, UPT, UR8, 0x1e800, URZ ;  /* 0x0001e80008107890 */ /* 0x000fe4000fffe0ff */
[----:B------:R-:W-:Y:S01]  /*1950*/  UIADD3 UR8, UPT, UPT, UR8, 0x20800, URZ ;  /* 0x0002080008087890 */ /* 0x000fe2000fffe0ff */
[----:B------:R-:W-:Y:S01]  /*1960*/  UMOV UR27, UR35 ;  /* 0x00000023001b7c82 */ /* 0x000fe20008000000 */
[----:B------:R-:W-:Y:S01]  /*1970*/  UMOV UR28, UR36 ;  /* 0x00000024001c7c82 */ /* 0x000fe20008000000 */
[----:B------:R-:W-:Y:S01]  /*1980*/  UMOV UR17, UR33 ;  /* 0x0000002100117c82 */ /* 0x000fe20008000000 */
[----:B------:R-:W-:Y:S01]  /*1990*/  UMOV UR20, UR36 ;  /* 0x0000002400147c82 */ /* 0x000fe20008000000 */
[----:B------:R-:W-:Y:S01]  /*19a0*/  UMOV UR18, UR34 ;  /* 0x0000002200127c82 */ /* 0x000fe20008000000 */
[----:B------:R1:W-:Y:S01]  /*19b0*/  UTMALDG.3D [UR32], [UR40], desc[UR30] ;  /* 0x00001e20280075b4 */ /* 0x0003e20008011000 */
[----:B------:R-:W-:Y:S01]  /*19c0*/  UMOV UR11, UR19 ;  /* 0x00000013000b7c82 */ /* 0x000fe20008000000 */
[----:B------:R-:W-:Y:S01]  /*19d0*/  UMOV UR12, UR36 ;  /* 0x00000024000c7c82 */ /* 0x000fe20008000000 */
[----:B------:R-:W-:Y:S01]  /*19e0*/  UMOV UR9, UR33 ;  /* 0x0000002100097c82 */ /* 0x000fe20008000000 */
[----:B------:R-:W-:Y:S01]  /*19f0*/  UMOV UR10, UR26 ;  /* 0x0000001a000a7c82 */ /* 0x000fe20008000000 */
[----:B------:R-:W-:Y:S01]  /*1a00*/  UIADD3 UR21, UPT, UPT, UR21, 0x1, URZ ;  /* 0x0000000115157890 */ /* 0x000fe2000fffe0ff */
[----:B------:R-:W-:Y:S01]  /*1a10*/  UMOV UR29, UR5 ;  /* 0x00000005001d7c82 */ /* 0x000fe20008000000 */
[----:B------:R1:W-:Y:S02]  /*1a20*/  UTMALDG.3D [UR24], [UR40], desc[UR30] ;  /* 0x00001e18280075b4 */ /* 0x0003e40008011000 */
[----:B------:R-:W-:Y:S01]  /*1a30*/  UISETP.NE.AND UP0, UPT, UR21, UR5, UPT ;  /* 0x000000051500728c */ /* 0x000fe2000bf05270 */
[----:B------:R-:W-:Y:S01]  /*1a40*/  UMOV UR42, UR6 ;  /* 0x00000006002a7c82 */ /* 0x000fe20008000000 */
[----:B------:R1:W-:Y:S01]  /*1a50*/  UTMALDG.3D [UR16], [UR38], desc[UR30] ;  /* 0x00001e10260075b4 */ /* 0x0003e20008011000 */
[----:B------:R1:W-:Y:S06]  /*1a60*/  UTMALDG.3D [UR8], [UR38], desc[UR30] ;  /* 0x00001e08260075b4 */ /* 0x0003ec0008011000 */
[----:B------:R-:W-:Y:S05]  /*1a70*/  BRA.U UP0, `(.L_x_25) ;  /* 0xfffffffd00347547 */ /* 0x000fea000b83ffff */
.L_x_20:
[----:B-1----:R-:W-:Y:S01]  /*1a80*/  ULEA UR8, UR6, UR4, 0x3 ;  /* 0x0000000406087291 */ /* 0x002fe2000f8e18ff */
[----:B------:R-:W-:Y:S01]  /*1a90*/  SHF.L.U32 R2, R15, 0x1f, RZ ;  /* 0x0000001f0f027819 */ /* 0x000fe200000006ff */
[----:B------:R-:W-:Y:S01]  /*1aa0*/  @!P1 SYNCS.ARRIVE.TRANS64.A1T0 RZ, [UR4+0x98], RZ ;  /* 0x000098ffffff99a7 */ /* 0x000fe20008100004 */
[----:B------:R-:W-:-:S06]  /*1ab0*/  UISETP.GT.AND UP0, UPT, UR15, UR14, UPT ;  /* 0x0000000e0f00728c */ /* 0x000fcc000bf04270 */
[----:B--2---:R1:W2:Y:S03]  /*1ac0*/  SYNCS.PHASECHK.TRANS64.TRYWAIT P0, [UR8+0x30], R2 ;  /* 0x00003002ff0075a7 */ /* 0x0042a60008001108 */
[----:B------:R-:W-:Y:S05]  /*1ad0*/  BRA.U !UP0, `(.L_x_26) ;  /* 0x0000000108d07547 */ /* 0x000fea000b800000 */
[----:B------:R-:W-:Y:S01]  /*1ae0*/  UIADD3 UR21, UPT, UPT, UR7, UR29, URZ ;  /* 0x0000001d07157290 */ /* 0x000fe2000fffe0ff */
[----:B------:R-:W-:-:S11]  /*1af0*/  UMOV UR42, UR6 ;  /* 0x00000006002a7c82 */ /* 0x000fd60008000000 */
.L_x_31:
[----:B-1----:R-:W-:Y:S01]  /*1b00*/  ULEA UR33, UR42, UR4, 0x3 ;  /* 0x000000042a217291 */ /* 0x002fe2000f8e18ff */
[----:B--2---:R-:W-:Y:S01]  /*1b10*/  @!P5 MOV R3, 0x8000 ;  /* 0x000080000003d802 */ /* 0x004fe20000000f00 */
[----:B--2---:R-:W-:Y:S10]  /*1b20*/  @P0 BRA `(.L_x_27) ;  /* 0x00000000000c0947 */ /* 0x004ff40003800000 */
[----:B------:R-:W-:-:S04]  /*1b30*/  SHF.L.U32 R5, R15, 0x1f, RZ ;  /* 0x0000001f0f057819 */ /* 0x000fc800000006ff */
[----:B------:R-:W2:Y:S02]  /*1b40*/  SYNCS.PHASECHK.TRANS64.TRYWAIT P0, [UR33+0x30], R5 ;  /* 0x00003005ff0075a7 */ /* 0x000ea40008001121 */
[----:B--2---:R-:W-:Y:S05]  /*1b50*/  @!P0 BRA `(.L_x_28) ;  /* 0x0000005800848947 */ /* 0x004fea0003800000 */
.L_x_27:
[----:B------:R2:W-:Y:S01]  /*1b60*/  @!P5 SYNCS.ARRIVE.TRANS64 RZ, [UR33], R3 ;  /* 0x00000003ffffd9a7 */ /* 0x0005e20008000021 */
[----:B------:R-:W-:Y:S04]  /*1b70*/  BSSY.RECONVERGENT B0, `(.L_x_29) ;  /* 0x0000003000007945 */ /* 0x000fe80003800200 */
[----:B------:R-:W-:Y:S05]  /*1b80*/  @P4 BRA `(.L_x_30) ;  /* 0x0000000000044947 */ /* 0x000fea0003800000 */
[----:B------:R-:W-:Y:S05]  /*1b90*/  BPT.TRAP 0x1 ;  /* 0x000000040000795c */ /* 0x000fea0000300000 */
.L_x_30:
[----:B------:R-:W-:Y:S05]  /*1ba0*/  BSYNC.RECONVERGENT B0 ;  /* 0x0000000000007941 */ /* 0x000fea0003800200 */
.L_x_29:
        /* <DEDUP_REMOVED lines=31> */
[----:B------:R-:W-:Y:S01]  /*1da0*/  UMOV UR10, UR26 ;  /* 0x0000001a000a7c82 */ /* 0x000fe20008000000 */
[----:B------:R-:W-:Y:S01]  /*1db0*/  UIADD3 UR29, UPT, UPT, UR29, 0x1, URZ ;  /* 0x000000011d1d7890 */ /* 0x000fe2000fffe0ff */
[----:B------:R1:W-:Y:S01]  /*1dc0*/  UTMALDG.3D [UR24], [UR40], desc[UR30] ;  /* 0x00001e18280075b4 */ /* 0x0003e20008011000 */
[----:B------:R-:W-:-:S02]  /*1dd0*/  UMOV UR42, UR6 ;  /* 0x00000006002a7c82 */ /* 0x000fc40008000000 */
[----:B------:R-:W-:Y:S01]  /*1de0*/  UISETP.NE.AND UP0, UPT, UR29, UR21, UPT ;  /* 0x000000151d00728c */ /* 0x000fe2000bf05270 */
[----:B------:R1:W-:Y:S01]  /*1df0*/  UTMALDG.3D [UR16], [UR38], desc[UR30] ;  /* 0x00001e10260075b4 */ /* 0x0003e20008011000 */
[----:B------:R1:W-:Y:S07]  /*1e00*/  UTMALDG.3D [UR8], [UR38], desc[UR30] ;  /* 0x00001e08260075b4 */ /* 0x0003ee0008011000 */
[----:B------:R-:W-:Y:S05]  /*1e10*/  BRA.U UP0, `(.L_x_31) ;  /* 0xfffffffd00387547 */ /* 0x000fea000b83ffff */
.L_x_26:
[----:B-1----:R-:W-:Y:S01]  /*1e20*/  LEA R2, R14, UR4, 0x3 ;  /* 0x000000040e027c11 */ /* 0x002fe2000f8e18ff */
[----:B------:R-:W-:Y:S01]  /*1e30*/  NOP ;  /* 0x0000000000007918 */ /* 0x000fe20000000000 */
[----:B--2---:R-:W-:Y:S02]  /*1e40*/  SHF.L.U32 R3, R12, 0x1f, RZ ;  /* 0x0000001f0c037819 */ /* 0x004fe400000006ff */
[----:B------:R-:W-:Y:S02]  /*1e50*/  LEA R4, R14, UR4, 0x4 ;  /* 0x000000040e047c11 */ /* 0x000fe4000f8e20ff */
[----:B------:R-:W1:Y:S02]  /*1e60*/  SYNCS.PHASECHK.TRANS64.TRYWAIT P0, [R2+URZ+0xa0], R3 ;  /* 0x0000a003020075a7 */ /* 0x000e6400080011ff */
[----:B-1----:R-:W-:Y:S05]  /*1e70*/  @!P0 BRA `(.L_x_32) ;  /* 0x0000005400d48947 */ /* 0x002fea0003800000 */
.L_x_120:
[----:B------:R-:W2:Y:S01]  /*1e80*/  LDS.128 R4, [R4+0x130] ;  /* 0x0001300004047984 */ /* 0x000ea20000000c00 */
[----:B---3--:R-:W-:Y:S01]  /*1e90*/  ISETP.GE.AND P0, PT, R26, 0x1, PT ;  /* 0x000000011a00780c */ /* 0x008fe20003f06270 */
[----:B-1----:R-:W-:Y:S01]  /*1ea0*/  VIADD R2, R2, 0xb0 ;  /* 0x000000b002027836 */ /* 0x002fe20000000000 */
[----:B------:R-:W-:Y:S01]  /*1eb0*/  @!PT LDS RZ, [RZ] ;  /* 0x00000000fffff984 */ /* 0x000fe20000000800 */
[----:B------:R-:W-:Y:S01]  /*1ec0*/  @!PT LDS RZ, [RZ] ;  /* 0x00000000fffff984 */ /* 0x000fe20000000800 */
[----:B------:R-:W-:Y:S01]  /*1ed0*/  @!PT LDS RZ, [RZ] ;  /* 0x00000000fffff984 */ /* 0x000fe20000000800 */
[----:B------:R-:W-:Y:S01]  /*1ee0*/  @!PT LDS RZ, [RZ] ;  /* 0x00000000fffff984 */ /* 0x000fe20000000800 */
[----:B------:R1:W-:Y:S06]  /*1ef0*/  MEMBAR.ALL.CTA ;  /* 0x0000000000007992 */ /* 0x0003ec0000008000 */
[----:B-1----:R-:W1:Y:S01]  /*1f00*/  FENCE.VIEW.ASYNC.S ;  /* 0x00000000000073c6 */ /* 0x002e620000000000 */
[----:B------:R-:W-:-:S04]  /*1f10*/  PRMT R2, RZ, 0x654, R2 ;  /* 0x00000654ff027816 */ /* 0x000fc80000000002 */
[----:B-1----:R1:W-:Y:S01]  /*1f20*/  SYNCS.ARRIVE.TRANS64.RED.A1T0 RZ, [R2+URZ], RZ ;  /* 0x000000ff02ff79a7 */ /* 0x0023e200081004ff */
[----:B--2---:R-:W-:-:S13]  /*1f30*/  LOP3.LUT P2, RZ, R6, 0x1, RZ, 0xc0, !PT ;  /* 0x0000000106ff7812 */ /* 0x004fda000784c0ff */
[----:B------:R-:W-:Y:S01]  /*1f40*/  @P2 SHF.R.U32.HI R3, RZ, 0x10, R5 ;  /* 0x00000010ff032819 */ /* 0x000fe20000011605 */
[----:B------:R-:W-:Y:S01]  /*1f50*/  VOTEU.ANY UP0, P2 ;  /* 0x0000000000ff7886 */ /* 0x000fe20001000100 */
[----:B------:R-:W-:Y:S02]  /*1f60*/  @P2 MOV R13, R4 ;  /* 0x00000004000d2202 */ /* 0x000fe40000000f00 */
[----:B------:R-:W-:Y:S02]  /*1f70*/  @P2 R2UR.BROADCAST UR8, R3 ;  /* 0x00000000030822ca */ /* 0x000fe400008e0000 */
[----:B------:R-:W-:-:S11]  /*1f80*/  @P2 LOP3.LUT R11, R5, 0xffff, RZ, 0xc0, !PT ;  /* 0x0000ffff050b2812 */ /* 0x000fd600078ec0ff */
[----:B------:R-:W-:Y:S01]  /*1f90*/  @UP0 UMOV UR36, UR8 ;  /* 0x0000000800240c82 */ /* 0x000fe20008000000 */
[----:B-1----:R-:W-:Y:S05]  /*1fa0*/  @!P0 BRA `(.L_x_33) ;  /* 0x0000000000b88947 */ /* 0x002fea0003800000 */
[----:B------:R-:W4:Y:S01]  /*1fb0*/  LDC.64 R4, c[0x0][0xb18] ;  /* 0x0002c600ff047b82 */ /* 0x000f220000000a00 */
[----:B------:R-:W-:-:S07]  /*1fc0*/  ISETP.NE.AND P3, PT, R26, 0x1, PT ;  /* 0x000000011a00780c */ /* 0x000fce0003f65270 */
[----:B------:R-:W1:Y:S08]  /*1fd0*/  LDC.64 R6, c[0x0][0xb10] ;  /* 0x0002c400ff067b82 */ /* 0x000e700000000a00 */
[----:B------:R-:W2:Y:S08]  /*1fe0*/  LDC R16, c[0x0][0xb20] ;  /* 0x0002c800ff107b82 */ /* 0x000eb00000000800 */
[----:B------:R-:W3:Y:S01]  /*1ff0*/  LDC R18, c[0x0][0xb0c] ;  /* 0x0002c300ff127b82 */ /* 0x000ee20000000800 */
[----:B----4-:R-:W-:Y:S01]  /*2000*/  IMAD.HI.U32 R17, R0, R5, RZ ;  /* 0x0000000500117227 */ /* 0x010fe200078e00ff */
[----:B------:R-:W-:-:S03]  /*2010*/  ISETP.NE.AND P0, PT, R4, 0x1, PT ;  /* 0x000000010400780c */ /* 0x000fc60003f05270 */
[----:B------:R-:W-:-:S03]  /*2020*/  IMAD.HI.U32 R5, R11, R5, RZ ;  /* 0x000000050b057227 */ /* 0x000fc600078e00ff */
[----:B------:R-:W4:Y:S01]  /*2030*/  LDC.64 R2, c[0x0][0xb28] ;  /* 0x0002ca00ff027b82 */ /* 0x000f220000000a00 */
[----:B-1----:R-:W-:-:S04]  /*2040*/  IMAD.HI.U32 R20, R9, R6, RZ ;  /* 0x0000000609147227 */ /* 0x002fc800078e00ff */
[----:B------:R-:W-:Y:S01]  /*2050*/  IMAD.HI.U32 R22, R13, R6, RZ ;  /* 0x000000060d167227 */ /* 0x000fe200078e00ff */
[----:B------:R-:W-:Y:S02]  /*2060*/  SHF.R.U32.HI R20, RZ, R7, R20 ;  /* 0x00000007ff147219 */ /* 0x000fe40000011614 */
[-C--:B--2---:R-:W-:Y:S02]  /*2070*/  SHF.R.U32.HI R17, RZ, R16.reuse, R17 ;  /* 0x00000010ff117219 */ /* 0x084fe40000011611 */
[----:B------:R-:W-:Y:S02]  /*2080*/  SHF.R.U32.HI R16, RZ, R16, R5 ;  /* 0x00000010ff107219 */ /* 0x000fe40000011605 */
[----:B------:R-:W-:Y:S02]  /*2090*/  SEL R17, R0, R17, !P0 ;  /* 0x0000001100117207 */ /* 0x000fe40004000000 */
[----:B------:R-:W-:Y:S02]  /*20a0*/  SHF.R.U32.HI R22, RZ, R7, R22 ;  /* 0x00000007ff167219 */ /* 0x000fe40000011616 */
[----:B---3--:R-:W-:-:S02]  /*20b0*/  ISETP.NE.AND P1, PT, R18, 0x1, PT ;  /* 0x000000011200780c */ /* 0x008fc40003f25270 */
[----:B------:R-:W-:Y:S02]  /*20c0*/  SEL R5, R11, R16, !P0 ;  /* 0x000000100b057207 */ /* 0x000fe40004000000 */
[----:B------:R-:W-:Y:S02]  /*20d0*/  SEL R19, R9, R20, !P1 ;  /* 0x0000001409137207 */ /* 0x000fe40004800000 */
[----:B------:R-:W-:Y:S01]  /*20e0*/  SEL R7, R13, R22, !P1 ;  /* 0x000000160d077207 */ /* 0x000fe20004800000 */
[----:B----4-:R-:W-:-:S04]  /*20f0*/  IMAD.HI.U32 R20, R17, R2, RZ ;  /* 0x0000000211147227 */ /* 0x010fc800078e00ff */
[----:B------:R-:W-:Y:S01]  /*2100*/  IMAD.HI.U32 R6, R19, R2, RZ ;  /* 0x0000000213067227 */ /* 0x000fe200078e00ff */
[----:B------:R-:W-:-:S04]  /*2110*/  @P3 SHF.R.U32.HI R17, RZ, R3, R20 ;  /* 0x00000003ff113219 */ /* 0x000fc80000011614 */
        /* <DEDUP_REMOVED lines=8> */
[----:B------:R-:W-:-:S04]  /*21a0*/  @!P0 IMAD.HI.U32 R16, R7, R2, RZ ;  /* 0x0000000207108227 */ /* 0x000fc800078e00ff */
[----:B------:R-:W-:Y:S01]  /*21b0*/  IMAD.MOV R2, RZ, RZ, -R6 ;  /* 0x000000ffff027224 */ /* 0x000fe200078e0a06 */
[----:B------:R-:W-:-:S03]  /*21c0*/  @!P0 SHF.R.U32.HI R16, RZ, R3, R16 ;  /* 0x00000003ff108219 */ /* 0x000fc60000011610 */
[----:B------:R-:W-:Y:S01]  /*21d0*/  IMAD R2, R26, R2, R5 ;  /* 0x000000021a027224 */ /* 0x000fe200078e0205 */
[----:B------:R-:W-:Y:S02]  /*21e0*/  @!P0 SEL R3, R7, R16, !P3 ;  /* 0x0000001007038207 */ /* 0x000fe40005800000 */
[----:B------:R-:W-:-:S03]  /*21f0*/  IADD3 R16, PT, PT, -R5, RZ, RZ ;  /* 0x000000ff05107210 */ /* 0x000fc60007ffe1ff */
[--C-:B------:R-:W-:Y:S02]  /*2200*/  @!P0 IMAD.IADD R6, R6, 0x1, -R3.reuse ;  /* 0x0000000106068824 */ /* 0x100fe400078e0a03 */
[----:B------:R-:W-:Y:S01]  /*2210*/  @!P0 IMAD R3, R2, R19, R3 ;  /* 0x0000001302038224 */ /* 0x000fe200078e0203 */
[----:B------:R-:W-:Y:S01]  /*2220*/  IADD3 R2, PT, PT, -R7, RZ, RZ ;  /* 0x000000ff07027210 */ /* 0x000fe20007ffe1ff */
[----:B------:R-:W-:Y:S02]  /*2230*/  @!P0 IMAD R5, R26, R6, R7 ;  /* 0x000000061a058224 */ /* 0x000fe400078e0207 */
[----:B------:R-:W-:Y:S02]  /*2240*/  IMAD R11, R4, R16, R11 ;  /* 0x00000010040b7224 */ /* 0x000fe400078e020b */
[----:B------:R-:W-:Y:S02]  /*2250*/  @!P0 IMAD.MOV.U32 R7, RZ, RZ, R3 ;  /* 0x000000ffff078224 */ /* 0x000fe400078e0003 */
[----:B------:R-:W-:-:S02]  /*2260*/  IMAD R2, R18, R2, R13 ;  /* 0x0000000212027224 */ /* 0x000fc400078e020d */
[----:B------:R-:W-:Y:S02]  /*2270*/  IMAD R11, R5, R4, R11 ;  /* 0x00000004050b7224 */ /* 0x000fe400078e020b */
[----:B------:R-:W-:Y:S02]  /*2280*/  IMAD R13, R7, R18, R2 ;  /* 0x00000012070d7224 */ /* 0x000fe400078e0202 */
.L_x_33:
[----:B------:R-:W1:Y:S02]  /*2290*/  LDCU UR8, c[0x0][0xb30] ;  /* 0x00016600ff0877ac */ /* 0x000e640008000800 */
[----:B-1----:R-:W-:-:S09]  /*22a0*/  UISETP.NE.AND UP0, UPT, UR8, 0x1, UPT ;  /* 0x000000010800788c */ /* 0x002fd2000bf05270 */
[----:B------:R-:W-:Y:S05]  /*22b0*/  BRA.U UP0, `(.L_x_34) ;  /* 0x0000000100407547 */ /* 0x000fea000b800000 */
[----:B------:R-:W1:Y:S08]  /*22c0*/  LDC.64 R4, c[0x0][0xb10] ;  /* 0x0002c400ff047b82 */ /* 0x000e700000000a00 */
[----:B------:R-:W2:Y:S08]  /*22d0*/  LDC.64 R2, c[0x0][0xb18] ;  /* 0x0002c600ff027b82 */ /* 0x000eb00000000a00 */
[----:B------:R-:W3:Y:S08]  /*22e0*/  LDC R6, c[0x0][0xb20] ;  /* 0x0002c800ff067b82 */ /* 0x000ef00000000800 */
[----:B------:R-:W4:Y:S01]  /*22f0*/  LDC R16, c[0x0][0xb0c] ;  /* 0x0002c300ff107b82 */ /* 0x000f220000000800 */
[----:B-1----:R-:W-:-:S05]  /*2300*/  IMAD.HI.U32 R4, R13, R4, RZ ;  /* 0x000000040d047227 */ /* 0x002fca00078e00ff */
[----:B------:R-:W-:Y:S01]  /*2310*/  SHF.R.U32.HI R4, RZ, R5, R4 ;  /* 0x00000005ff047219 */ /* 0x000fe20000011604 */
[----:B--2---:R-:W-:Y:S01]  /*2320*/  IMAD.HI.U32 R3, R11, R3, RZ ;  /* 0x000000030b037227 */ /* 0x004fe200078e00ff */
[----:B------:R-:W-:-:S04]  /*2330*/  ISETP.NE.AND P0, PT, R2, 0x1, PT ;  /* 0x000000010200780c */ /* 0x000fc80003f05270 */
[----:B---3--:R-:W-:-:S04]  /*2340*/  SHF.R.U32.HI R6, RZ, R6, R3 ;  /* 0x00000006ff067219 */ /* 0x008fc80000011603 */
[----:B------:R-:W-:Y:S02]  /*2350*/  SEL R3, R11, R6, !P0 ;  /* 0x000000060b037207 */ /* 0x000fe40004000000 */
[----:B----4-:R-:W-:-:S04]  /*2360*/  ISETP.NE.AND P1, PT, R16, 0x1, PT ;  /* 0x000000011000780c */ /* 0x010fc80003f25270 */
[----:B------:R-:W-:-:S05]  /*2370*/  SEL R4, R13, R4, !P1 ;  /* 0x000000040d047207 */ /* 0x000fca0004800000 */
[----:B------:R-:W-:Y:S02]  /*2380*/  IMAD.IADD R5, R3, 0x1, -R4 ;  /* 0x0000000103057824 */ /* 0x000fe400078e0a04 */
[----:B------:R-:W-:Y:S02]  /*2390*/  IMAD.IADD R3, R4, 0x1, -R3 ;  /* 0x0000000104037824 */ /* 0x000fe400078e0a03 */
[----:B------:R-:W-:Y:S02]  /*23a0*/  IMAD R13, R5, R16, R13 ;  /* 0x00000010050d7224 */ /* 0x000fe400078e020d */
[----:B------:R-:W-:-:S07]  /*23b0*/  IMAD R11, R3, R2, R11 ;  /* 0x00000002030b7224 */ /* 0x000fce00078e020b */
.L_x_34:
[----:B------:R-:W-:Y:S01]  /*23c0*/  VIADD R14, R14, 0x1 ;  /* 0x000000010e0e7836 */ /* 0x000fe20000000000 */
[----:B------:R-:W-:Y:S01]  /*23d0*/  PLOP3.LUT P1, PT, PT, PT, PT, 0x80, 0x8 ;  /* 0x000000000008781c */ /* 0x000fe20003f2f070 */
[----:B------:R-:W-:Y:S02]  /*23e0*/  IMAD.IADD R21, R13, 0x1, R68 ;  /* 0x000000010d157824 */ /* 0x000fe400078e0244 */
[----:B------:R-:W-:Y:S01]  /*23f0*/  IMAD.IADD R20, R11, 0x1, R66 ;  /* 0x000000010b147824 */ /* 0x000fe200078e0242 */
[----:B------:R-:W-:-:S04]  /*2400*/  ISETP.NE.AND P0, PT, R14, 0x2, PT ;  /* 0x000000020e00780c */ /* 0x000fc80003f05270 */
[----:B------:R-:W-:Y:S02]  /*2410*/  SEL R3, RZ, 0x1, P0 ;  /* 0x00000001ff037807 */ /* 0x000fe40000000000 */
[----:B------:R-:W-:Y:S02]  /*2420*/  SEL R14, R14, RZ, P0 ;  /* 0x000000ff0e0e7207 */ /* 0x000fe40000000000 */
[----:B------:R-:W-:Y:S01]  /*2430*/  LOP3.LUT R12, R12, R3, RZ, 0x3c, !PT ;  /* 0x000000030c0c7212 */ /* 0x000fe200078e3cff */
[----:B------:R-:W-:Y:S06]  /*2440*/  @P2 BRA `(.L_x_35) ;  /* 0xfffffff000482947 */ /* 0x000fec000383ffff */
[----:B------:R-:W-:Y:S01]  /*2450*/  UIADD3 UR4, UPT, UPT, UR4, 0x30, URZ ;  /* 0x0000003004047890 */ /* 0x000fe2000fffe0ff */
[----:B------:R-:W-:-:S03]  /*2460*/  SHF.L.U32 R3, R15, 0x1f, RZ ;  /* 0x0000001f0f037819 */ /* 0x000fc600000006ff */
[----:B------:R-:W-:-:S09]  /*2470*/  ULEA UR5, UR6, UR4, 0x3 ;  /* 0x0000000406057291 */ /* 0x000fd2000f8e18ff */
[----:B------:R-:W1:Y:S02]  /*2480*/  SYNCS.PHASECHK.TRANS64.TRYWAIT P0, [UR5], R3 ;  /* 0x00000003ff0075a7 */ /* 0x000e640008001105 */
[----:B-1----:R-:W-:Y:S05]  /*2490*/  @!P0 BRA `(.L_x_36) ;  /* 0x0000005000608947 */ /* 0x002fea0003800000 */
.L_x_122:
[----:B------:R-:W-:-:S04]  /*24a0*/  UIADD3 UR6, UPT, UPT, UR6, 0x1, URZ ;  /* 0x0000000106067890 */ /* 0x000fc8000fffe0ff */
[----:B------:R-:W-:-:S04]  /*24b0*/  UISETP.NE.AND UP0, UPT, UR6, 0x6, UPT ;  /* 0x000000060600788c */ /* 0x000fc8000bf05270 */
[----:B------:R-:W-:Y:S02]  /*24c0*/  USEL UR7, URZ, 0x1, UP0 ;  /* 0x00000001ff077887 */ /* 0x000fe40008000000 */
[----:B------:R-:W-:-:S04]  /*24d0*/  USEL UR6, UR6, URZ, UP0 ;  /* 0x000000ff06067287 */ /* 0x000fc80008000000 */
[----:B------:R-:W-:Y:S01]  /*24e0*/  ULEA UR5, UR6, UR4, 0x3 ;  /* 0x0000000406057291 */ /* 0x000fe2000f8e18ff */
[----:B------:R-:W-:-:S04]  /*24f0*/  LOP3.LUT R2, R15, UR7, RZ, 0x3c, !PT ;  /* 0x000000070f027c12 */ /* 0x000fc8000f8e3cff */
[----:B-1----:R-:W-:-:S04]  /*2500*/  SHF.L.U32 R3, R2, 0x1f, RZ ;  /* 0x0000001f02037819 */ /* 0x002fc800000006ff */
[----:B------:R-:W1:Y:S02]  /*2510*/  SYNCS.PHASECHK.TRANS64.TRYWAIT P0, [UR5], R3 ;  /* 0x00000003ff0075a7 */ /* 0x000e640008001105 */
[----:B-1----:R-:W-:Y:S05]  /*2520*/  @!P0 BRA `(.L_x_37) ;  /* 0x0000005000548947 */ /* 0x002fea0003800000 */
.L_x_124:
        /* <DEDUP_REMOVED lines=9> */
.L_x_126:
        /* <DEDUP_REMOVED lines=9> */
.L_x_128:
        /* <DEDUP_REMOVED lines=9> */
.L_x_130:
[----:B------:R-:W-:-:S04]  /*26e0*/  UIADD3 UR6, UPT, UPT, UR6, 0x1, URZ ;  /* 0x0000000106067890 */ /* 0x000fc8000fffe0ff */
[----:B------:R-:W-:-:S04]  /*26f0*/  UISETP.NE.AND UP0, UPT, UR6, 0x6, UPT ;  /* 0x000000060600788c */ /* 0x000fc8000bf05270 */
[----:B------:R-:W-:Y:S02]  /*2700*/  USEL UR5, URZ, 0x1, UP0 ;  /* 0x00000001ff057887 */ /* 0x000fe40008000000 */
[----:B------:R-:W-:-:S04]  /*2710*/  USEL UR6, UR6, URZ, UP0 ;  /* 0x000000ff06067287 */ /* 0x000fc80008000000 */
[----:B------:R-:W-:Y:S01]  /*2720*/  ULEA UR6, UR6, UR4, 0x3 ;  /* 0x0000000406067291 */ /* 0x000fe2000f8e18ff */
[----:B-1----:R-:W-:-:S04]  /*2730*/  LOP3.LUT R3, R2, UR5, RZ, 0x3c, !PT ;  /* 0x0000000502037c12 */ /* 0x002fc8000f8e3cff */
[----:B------:R-:W-:Y:S01]  /*2740*/  SHF.L.U32 R3, R3, 0x1f, RZ ;  /* 0x0000001f03037819 */ /* 0x000fe200000006ff */
[----:B----4-:R-:W-:-:S07]  /*2750*/  IMAD.U32 R0, RZ, RZ, UR6 ;  /* 0x00000006ff007e24 */ /* 0x010fce000f8e00ff */
.L_x_41:
[----:B-1----:R1:W2:Y:S02]  /*2760*/  SYNCS.PHASECHK.TRANS64.TRYWAIT P0, [R0+URZ], R3 ;  /* 0x00000003000075a7 */ /* 0x0022a400080011ff */
[----:B--2---:R-:W-:Y:S05]  /*2770*/  @!P0 NANOSLEEP.SYNCS 0x989680 ;  /* 0x009896800000895d */ /* 0x004fea0003900000 */
[----:B------:R-:W2:Y:S02]  /*2780*/  @!P0 SYNCS.PHASECHK.TRANS64 P0, [R0+URZ], R3 ;  /* 0x00000003000085a7 */ /* 0x000ea400080010ff */
[----:B--2---:R-:W-:Y:S05]  /*2790*/  @P0 EXIT ;  /* 0x000000000000094d */ /* 0x004fea0003800000 */
[----:B------:R-:W-:Y:S05]  /*27a0*/  BRA `(.L_x_41) ;  /* 0xfffffffc00ec7947 */ /* 0x000fea000383ffff */
.L_x_17:
[----:B------:R-:W-:-:S04]  /*27b0*/  UISETP.NE.AND UP1, UPT, UR37, URZ, UPT ;  /* 0x000000ff2500728c */ /* 0x000fc8000bf25270 */
[----:B------:R-:W-:-:S09]  /*27c0*/  UISETP.NE.OR UP1, UPT, UR8, 0x1, UP1 ;  /* 0x000000010800788c */ /* 0x000fd20008f25670 */
[----:B------:R-:W-:Y:S05]  /*27d0*/  BRA.U UP1, `(.L_x_42) ;  /* 0x0000000501487547 */ /* 0x000fea000b800000 */
[----:B------:R-:W-:Y:S01]  /*27e0*/  ISETP.NE.AND P2, PT, R2, RZ, PT ;  /* 0x000000ff0200720c */ /* 0x000fe20003f45270 */
[----:B------:R-:W-:Y:S01]  /*27f0*/  IMAD.MOV.U32 R12, RZ, RZ, 0x1 ;  /* 0x00000001ff0c7424 */ /* 0x000fe200078e00ff */
[----:B------:R-:W-:Y:S02]  /*2800*/  CS2R R10, SRZ ;  /* 0x00000000000a7805 */ /* 0x000fe4000001ff00 */
[----:B------:R-:W-:Y:S01]  /*2810*/  CS2R R8, SRZ ;  /* 0x0000000000087805 */ /* 0x000fe2000001ff00 */
[----:B------:R-:W-:Y:S01]  /*2820*/  UMOV UR4, 0x400 ;  /* 0x0000040000047882 */ /* 0x000fe20000000000 */
[----:B------:R-:W-:Y:S01]  /*2830*/  UMOV UR6, URZ ;  /* 0x000000ff00067c82 */ /* 0x000fe20008000000 */
[----:B------:R-:W-:-:S12]  /*2840*/  ULEA UR37, UR37, UR4, 0x18 ;  /* 0x0000000425257291 */ /* 0x000fd8000f8ec0ff */
.L_x_46:
[----:B------:R-:W-:Y:S02]  /*2850*/  LEA R0, R8, UR37, 0x3 ;  /* 0x0000002508007c11 */ /* 0x000fe4000f8e18ff */
[----:B------:R-:W-:-:S03]  /*2860*/  SHF.L.U32 R5, R9, 0x1f, RZ ;  /* 0x0000001f09057819 */ /* 0x000fc600000006ff */
[----:B------:R-:W-:Y:S01]  /*2870*/  VIADD R4, R0, 0x110 ;  /* 0x0000011000047836 */ /* 0x000fe20000000000 */
[----:B------:R-:W1:Y:S02]  /*2880*/  SYNCS.PHASECHK.TRANS64.TRYWAIT P0, [R0+URZ+0x100], R5 ;  /* 0x00010005000075a7 */ /* 0x000e6400080011ff */
[----:B-1----:R-:W-:Y:S05]  /*2890*/  @!P0 BRA `(.L_x_43) ;  /* 0x0000004c00d88947 */ /* 0x002fea0003800000 */
.L_x_131:
[----:B------:R-:W-:Y:S01]  /*28a0*/  ULEA UR5, UR6, UR37, 0x3 ;  /* 0x0000002506057291 */ /* 0x000fe2000f8e18ff */
[----:B------:R-:W-:Y:S02]  /*28b0*/  PRMT R4, RZ, 0x654, R4 ;  /* 0x00000654ff047816 */ /* 0x000fe40000000004 */
[----:B-1----:R-:W-:Y:S01]  /*28c0*/  SHF.L.U32 R5, R12, 0x1f, RZ ;  /* 0x0000001f0c057819 */ /* 0x002fe200000006ff */
[----:B------:R-:W-:Y:S01]  /*28d0*/  UIADD3 UR4, UPT, UPT, UR5, 0xa0, URZ ;  /* 0x000000a005047890 */ /* 0x000fe2000fffe0ff */
[----:B------:R1:W-:Y:S05]  /*28e0*/  SYNCS.ARRIVE.TRANS64.RED.A1T0 RZ, [R4+URZ], RZ ;  /* 0x000000ff04ff79a7 */ /* 0x0003ea00081004ff */
[----:B------:R-:W-:Y:S01]  /*28f0*/  IMAD.U32 R7, RZ, RZ, UR4 ;  /* 0x00000004ff077e24 */ /* 0x000fe2000f8e00ff */
[----:B------:R-:W2:Y:S04]  /*2900*/  SYNCS.PHASECHK.TRANS64.TRYWAIT P0, [UR5+0xb0], R5 ;  /* 0x0000b005ff0075a7 */ /* 0x000ea80008001105 */
[----:B------:R-:W-:Y:S01]  /*2910*/  PRMT R6, R2, 0x654, R7 ;  /* 0x0000065402067816 */ /* 0x000fe20000000007 */
[----:B-1----:R-:W-:Y:S01]  /*2920*/  @!P2 IMAD.MOV.U32 R4, RZ, RZ, 0x10 ;  /* 0x00000010ff04a424 */ /* 0x002fe200078e00ff */
[----:B--2---:R-:W-:Y:S06]  /*2930*/  @!P0 BRA `(.L_x_44) ;  /* 0x0000004c00c48947 */ /* 0x004fec0003800000 */
.L_x_133:
[----:B------:R-:W-:Y:S01]  /*2940*/  ULEA UR4, UR6, UR37, 0x4 ;  /* 0x0000002506047291 */ /* 0x000fe2000f8e20ff */
[----:B------:R-:W-:Y:S01]  /*2950*/  SEL R3, R6, R3, !P2 ;  /* 0x0000000306037207 */ /* 0x000fe20005000000 */
[----:B------:R-:W-:Y:S01]  /*2960*/  UIADD3 UR5, UPT, UPT, UR5, 0xa0, URZ ;  /* 0x000000a005057890 */ /* 0x000fe2000fffe0ff */
[----:B-1----:R-:W-:Y:S01]  /*2970*/  LEA R0, R11, UR37, 0x3 ;  /* 0x000000250b007c11 */ /* 0x002fe2000f8e18ff */
[----:B------:R-:W-:Y:S01]  /*2980*/  UIADD3 UR4, UPT, UPT, UR4, 0x130, URZ ;  /* 0x0000013004047890 */ /* 0x000fe2000fffe0ff */
[----:B------:R-:W-:Y:S01]  /*2990*/  SHF.L.U32 R5, R10, 0x1f, RZ ;  /* 0x0000001f0a057819 */ /* 0x000fe200000006ff */
[----:B------:R1:W-:Y:S01]  /*29a0*/  @!P2 SYNCS.ARRIVE.TRANS64.RED RZ, [R3+URZ], R4 ;  /* 0x0000000403ffa9a7 */ /* 0x0003e200080004ff */
[----:B------:R-:W-:Y:S01]  /*29b0*/  UIADD3 UR6, UPT, UPT, UR6, 0x1, URZ ;  /* 0x0000000106067890 */ /* 0x000fe2000fffe0ff */
[----:B------:R-:W-:-:S03]  /*29c0*/  VIADD R8, R8, 0x1 ;  /* 0x0000000108087836 */ /* 0x000fc60000000000 */
[----:B------:R-:W-:Y:S02]  /*29d0*/  UISETP.NE.AND UP0, UPT, UR6, 0x2, UPT ;  /* 0x000000020600788c */ /* 0x000fe4000bf05270 */
[----:B------:R-:W-:Y:S06]  /*29e0*/  UGETNEXTWORKID.BROADCAST [UR4], [UR5] ;  /* 0x00000000040073ca */ /* 0x000fec0008000100 */
[----:B------:R-:W-:Y:S01]  /*29f0*/  USEL UR4, URZ, 0x1, UP0 ;  /* 0x00000001ff047887 */ /* 0x000fe20008000000 */
[----:B------:R-:W-:Y:S01]  /*2a00*/  ISETP.NE.AND P0, PT, R8, 0x2, PT ;  /* 0x000000020800780c */ /* 0x000fe20003f05270 */
[----:B------:R-:W-:Y:S01]  /*2a10*/  USEL UR6, UR6, URZ, UP0 ;  /* 0x000000ff06067287 */ /* 0x000fe20008000000 */
[----:B------:R-:W2:Y:S03]  /*2a20*/  SYNCS.PHASECHK.TRANS64.TRYWAIT P1, [R0+URZ+0xa0], R5 ;  /* 0x0000a005000075a7 */ /* 0x000ea600080211ff */
[----:B------:R-:W-:Y:S01]  /*2a30*/  LOP3.LUT R12, R12, UR4, RZ, 0x3c, !PT ;  /* 0x000000040c0c7c12 */ /* 0x000fe2000f8e3cff */
[----:B-12---:R-:W-:Y:S07]  /*2a40*/  @!P1 BRA `(.L_x_45) ;  /* 0x0000004c00989947 */ /* 0x006fee0003800000 */
.L_x_134:
[C---:B------:R-:W-:Y:S01]  /*2a50*/  LEA R4, R11.reuse, UR37, 0x4 ;  /* 0x000000250b047c11 */ /* 0x040fe2000f8e20ff */
[----:B-1----:R-:W-:Y:S01]  /*2a60*/  VIADD R0, R0, 0xb0 ;  /* 0x000000b000007836 */ /* 0x002fe20000000000 */
[----:B------:R-:W-:Y:S01]  /*2a70*/  SEL R8, R8, RZ, P0 ;  /* 0x000000ff08087207 */ /* 0x000fe20000000000 */
[----:B------:R-:W-:-:S03]  /*2a80*/  VIADD R11, R11, 0x1 ;  /* 0x000000010b0b7836 */ /* 0x000fc60000000000 */
[----:B------:R-:W1:Y:S01]  /*2a90*/  LDS.128 R4, [R4+0x130] ;  /* 0x0001300004047984 */ /* 0x000e620000000c00 */
[----:B------:R-:W-:Y:S02]  /*2aa0*/  PRMT R0, RZ, 0x654, R0 ;  /* 0x00000654ff007816 */ /* 0x000fe40000000000 */
[C---:B------:R-:W-:Y:S01]  /*2ab0*/  ISETP.NE.AND P1, PT, R11.reuse, 0x2, PT ;  /* 0x000000020b00780c */ /* 0x040fe20003f25270 */
[----:B------:R-:W-:Y:S01]  /*2ac0*/  @!PT LDS RZ, [RZ] ;  /* 0x00000000fffff984 */ /* 0x000fe20000000800 */
[----:B------:R-:W-:Y:S01]  /*2ad0*/  @!PT LDS RZ, [RZ] ;  /* 0x00000000fffff984 */ /* 0x000fe20000000800 */
[----:B------:R-:W-:Y:S01]  /*2ae0*/  @!PT LDS RZ, [RZ] ;  /* 0x00000000fffff984 */ /* 0x000fe20000000800 */
[----:B------:R-:W-:Y:S01]  /*2af0*/  @!PT LDS RZ, [RZ] ;  /* 0x00000000fffff984 */ /* 0x000fe20000000800 */
[----:B------:R2:W-:Y:S06]  /*2b00*/  MEMBAR.ALL.CTA ;  /* 0x0000000000007992 */ /* 0x0005ec0000008000 */
[----:B--2---:R-:W2:Y:S01]  /*2b10*/  FENCE.VIEW.ASYNC.S ;  /* 0x00000000000073c6 */ /* 0x004ea20000000000 */
[----:B------:R-:W-:Y:S01]  /*2b20*/  SEL R11, R11, RZ, P1 ;  /* 0x000000ff0b0b7207 */ /* 0x000fe20000800000 */
[----:B--2---:R2:W-:Y:S01]  /*2b30*/  SYNCS.ARRIVE.TRANS64.RED.A1T0 RZ, [R0+URZ], RZ ;  /* 0x000000ff00ff79a7 */ /* 0x0045e200081004ff */
[----:B-1----:R-:W-:-:S02]  /*2b40*/  LOP3.LUT P3, RZ, R6, 0x1, RZ, 0xc0, !PT ;  /* 0x0000000106ff7812 */ /* 0x002fc4000786c0ff */
[----:B------:R-:W-:-:S04]  /*2b50*/  SEL R5, RZ, 0x1, P1 ;  /* 0x00000001ff057807 */ /* 0x000fc80000800000 */
[----:B------:R-:W-:Y:S02]  /*2b60*/  LOP3.LUT R10, R10, R5, RZ, 0x3c, !PT ;  /* 0x000000050a0a7212 */ /* 0x000fe400078e3cff */
[----:B--2---:R-:W-:-:S04]  /*2b70*/  SEL R0, RZ, 0x1, P0 ;  /* 0x00000001ff007807 */ /* 0x004fc80000000000 */
[----:B------:R-:W-:Y:S01]  /*2b80*/  LOP3.LUT R9, R9, R0, RZ, 0x3c, !PT ;  /* 0x0000000009097212 */ /* 0x000fe200078e3cff */
[----:B------:R-:W-:Y:S06]  /*2b90*/  @P3 BRA `(.L_x_46) ;  /* 0xfffffffc002c3947 */ /* 0x000fec000383ffff */
[----:B------:R-:W-:Y:S01]  /*2ba0*/  ULEA UR5, UR6, UR37, 0x3 ;  /* 0x0000002506057291 */ /* 0x000fe2000f8e18ff */
[----:B------:R-:W-:-:S08]  /*2bb0*/  SHF.L.U32 R3, R12, 0x1f, RZ ;  /* 0x0000001f0c037819 */ /* 0x000fd000000006ff */
[----:B------:R-:W1:Y:S02]  /*2bc0*/  SYNCS.PHASECHK.TRANS64 P0, [UR5+0xb0], R3 ;  /* 0x0000b003ff0075a7 */ /* 0x000e640008001005 */
[----:B-1----:R-:W-:Y:S05]  /*2bd0*/  @P0 BRA `(.L_x_47) ;  /* 0x0000000000080947 */ /* 0x002fea0003800000 */
[----:B------:R-:W1:Y:S02]  /*2be0*/  SYNCS.PHASECHK.TRANS64.TRYWAIT P0, [UR5+0xb0], R3 ;  /* 0x0000b003ff0075a7 */ /* 0x000e640008001105 */
[----:B-1----:R-:W-:Y:S05]  /*2bf0*/  @!P0 BRA `(.L_x_48) ;  /* 0x0000004c00408947 */ /* 0x002fea0003800000 */
.L_x_47:
[----:B------:R-:W-:-:S04]  /*2c00*/  UIADD3 UR4, UPT, UPT, UR6, 0x1, URZ ;  /* 0x0000000106047890 */ /* 0x000fc8000fffe0ff */
[----:B------:R-:W-:-:S04]  /*2c10*/  UISETP.NE.AND UP0, UPT, UR4, 0x2, UPT ;  /* 0x000000020400788c */ /* 0x000fc8000bf05270 */
[----:B------:R-:W-:Y:S02]  /*2c20*/  USEL UR7, URZ, 0x1, UP0 ;  /* 0x00000001ff077887 */ /* 0x000fe40008000000 */
[----:B------:R-:W-:-:S04]  /*2c30*/  USEL UR4, UR4, URZ, UP0 ;  /* 0x000000ff04047287 */ /* 0x000fc80008000000 */
[----:B------:R-:W-:Y:S01]  /*2c40*/  ULEA UR4, UR4, UR37, 0x3 ;  /* 0x0000002504047291 */ /* 0x000fe2000f8e18ff */
[----:B-1----:R-:W-:-:S04]  /*2c50*/  LOP3.LUT R3, R12, UR7, RZ, 0x3c, !PT ;  /* 0x000000070c037c12 */ /* 0x002fc8000f8e3cff */
[----:B------:R-:W-:-:S04]  /*2c60*/  SHF.L.U32 R0, R3, 0x1f, RZ ;  /* 0x0000001f03007819 */ /* 0x000fc800000006ff */
[----:B------:R-:W1:Y:S02]  /*2c70*/  SYNCS.PHASECHK.TRANS64 P0, [UR4+0xb0], R0 ;  /* 0x0000b000ff0075a7 */ /* 0x000e640008001004 */
[----:B-1----:R-:W-:Y:S05]  /*2c80*/  @P0 EXIT ;  /* 0x000000000000094d */ /* 0x002fea0003800000 */
[----:B------:R-:W-:Y:S02]  /*2c90*/  SHF.L.U32 R3, R3, 0x1f, RZ ;  /* 0x0000001f03037819 */ /* 0x000fe400000006ff */
[----:B------:R-:W-:-:S07]  /*2ca0*/  MOV R0, UR4 ;  /* 0x0000000400007c02 */ /* 0x000fce0008000f00 */
.L_x_49:
[----:B-1----:R1:W2:Y:S02]  /*2cb0*/  SYNCS.PHASECHK.TRANS64.TRYWAIT P0, [R0+URZ+0xb0], R3 ;  /* 0x0000b003000075a7 */ /* 0x0022a400080011ff */
[----:B--2---:R-:W-:Y:S05]  /*2cc0*/  @!P0 NANOSLEEP.SYNCS 0x989680 ;  /* 0x009896800000895d */ /* 0x004fea0003900000 */
[----:B------:R-:W2:Y:S02]  /*2cd0*/  @!P0 SYNCS.PHASECHK.TRANS64 P0, [R0+URZ+0xb0], R3 ;  /* 0x0000b003000085a7 */ /* 0x000ea400080010ff */
[----:B--2---:R-:W-:Y:S05]  /*2ce0*/  @P0 EXIT ;  /* 0x000000000000094d */ /* 0x004fea0003800000 */
[----:B------:R-:W-:Y:S05]  /*2cf0*/  BRA `(.L_x_49) ;  /* 0xfffffffc00ec7947 */ /* 0x000fea000383ffff */
.L_x_42:
[----:B------:R-:W-:-:S09]  /*2d00*/  UISETP.NE.AND UP1, UPT, UR8, URZ, UPT ;  /* 0x000000ff0800728c */ /* 0x000fd2000bf25270 */
[----:B------:R-:W-:Y:S05]  /*2d10*/  BRA.U UP1, `(.L_x_50) ;  /* 0x00000011013c7547 */ /* 0x000fea000b800000 */
[----:B------:R-:W-:Y:S01]  /*2d20*/  UMOV UR4, 0x40 ;  /* 0x0000004000047882 */ /* 0x000fe20000000000 */
[----:B------:R-:W-:Y:S01]  /*2d30*/  NOP ;  /* 0x0000000000007918 */ /* 0x000fe20000000000 */
[----:B------:R-:W-:Y:S01]  /*2d40*/  ULEA UR4, UR37, UR4, 0x18 ;  /* 0x0000000425047291 */ /* 0x000fe2000f8ec0ff */
[----:B------:R-:W-:Y:S02]  /*2d50*/  UMOV UR5, 0x400 ;  /* 0x0000040000057882 */ /* 0x000fe40000000000 */
[----:B------:R-:W-:-:S06]  /*2d60*/  ULEA UR37, UR37, UR5, 0x18 ;  /* 0x0000000525257291 */ /* 0x000fcc000f8ec0ff */
[----:B------:R-:W1:Y:S02]  /*2d70*/  LDS.U8 R0, [UR4+0x1c] ;  /* 0x00001c04ff007984 */ /* 0x000e640008000000 */
[----:B-1----:R-:W-:-:S13]  /*2d80*/  ISETP.NE.AND P0, PT, R0, RZ, PT ;  /* 0x000000ff0000720c */ /* 0x002fda0003f05270 */
[----:B------:R-:W-:Y:S05]  /*2d90*/  @P0 BRA `(.L_x_51) ;  /* 0x0000000000580947 */ /* 0x000fea0003800000 */
[----:B------:R-:W-:-:S13]  /*2da0*/  ELECT P0, URZ, PT ;  /* 0x0000000000ff782f */ /* 0x000fda0003800000 */
[----:B------:R-:W-:Y:S05]  /*2db0*/  @!P0 BRA `(.L_x_52) ;  /* 0x0000000000608947 */ /* 0x000fea0003800000 */
[----:B------:R-:W-:Y:S01]  /*2dc0*/  UMOV UR5, 0x10 ;  /* 0x0000001000057882 */ /* 0x000fe20000000000 */
[----:B------:R-:W-:Y:S01]  /*2dd0*/  HFMA2 R0, -RZ, RZ, 0, 5.9604644775390625e-08 ;  /* 0x00000001ff007431 */ /* 0x000fe200000001ff */
[----:B------:R-:W-:-:S03]  /*2de0*/  MOV R2, 0xffff ;  /* 0x0000ffff00027802 */ /* 0x000fc60000000f00 */
[----:B------:R-:W-:Y:S04]  /*2df0*/  DEPBAR.LE SB1, 0x36 ;  /* 0x00009d800000791a */ /* 0x000fe80000000000 */
[----:B------:R-:W1:Y:S02]  /*2e00*/  UTCATOMSWS.FIND_AND_SET.ALIGN UP0, UR5, UR5 ;  /* 0x00000005000575e3 */ /* 0x000e640008000800 */
[----:B-1----:R-:W-:Y:S01]  /*2e10*/  MOV R3, UR5 ;  /* 0x0000000500037c02 */ /* 0x002fe20008000f00 */
[----:B------:R-:W-:Y:S06]  /*2e20*/  BRA.U UP0, `(.L_x_53) ;  /* 0x0000000100187547 */ /* 0x000fec000b800000 */
.L_x_54:
[----:B------:R-:W-:Y:S05]  /*2e30*/  NANOSLEEP 0x64 ;  /* 0x000000640000795d */ /* 0x000fea0003800000 */
[----:B------:R-:W-:-:S05]  /*2e40*/  UMOV UR5, 0x10 ;  /* 0x0000001000057882 */ /* 0x000fca0000000000 */
[----:B------:R-:W-:Y:S04]  /*2e50*/  DEPBAR.LE SB1, 0x36 ;  /* 0x00009d800000791a */ /* 0x000fe80000000000 */
[----:B------:R-:W1:Y:S02]  /*2e60*/  UTCATOMSWS.FIND_AND_SET.ALIGN UP0, UR5, UR5 ;  /* 0x00000005000575e3 */ /* 0x000e640008000800 */
[----:B-1----:R-:W-:Y:S01]  /*2e70*/  MOV R3, UR5 ;  /* 0x0000000500037c02 */ /* 0x002fe20008000f00 */
[----:B------:R-:W-:Y:S05]  /*2e80*/  BRA.U !UP0, `(.L_x_54) ;  /* 0xfffffffd08e87547 */ /* 0x000fea000b83ffff */
.L_x_53:
[-C--:B------:R-:W-:Y:S02]  /*2e90*/  SHF.L.U32 R2, R2, R3.reuse, RZ ;  /* 0x0000000302027219 */ /* 0x080fe400000006ff */
[----:B------:R-:W-:Y:S01]  /*2ea0*/  SHF.L.U32 R0, R0, R3, RZ ;  /* 0x0000000300007219 */ /* 0x000fe200000006ff */
[----:B------:R-:W-:Y:S02]  /*2eb0*/  IMAD.SHL.U32 R3, R3, 0x20, RZ ;  /* 0x0000002003037824 */ /* 0x000fe400078e00ff */
[----:B------:R1:W-:Y:S04]  /*2ec0*/  ATOMS.OR RZ, [UR4+0x14], R2 ;  /* 0x00001402ffff798c */ /* 0x0003e8000b000004 */
[----:B------:R1:W-:Y:S04]  /*2ed0*/  ATOMS.OR RZ, [UR4+0x18], R0 ;  /* 0x00001800ffff798c */ /* 0x0003e8000b000004 */
[----:B------:R1:W-:Y:S01]  /*2ee0*/  STS [UR37+0x150], R3 ;  /* 0x00015003ff007988 */ /* 0x0003e20008000825 */
[----:B------:R-:W-:Y:S05]  /*2ef0*/  BRA `(.L_x_52) ;  /* 0x0000000000107947 */ /* 0x000fea0003800000 */
.L_x_51:
[----:B------:R-:W-:Y:S02]  /*2f00*/  MOV R0, 0xffffffff ;  /* 0xffffffff00007802 */ /* 0x000fe40000000f00 */
[----:B------:R-:W-:-:S03]  /*2f10*/  MOV R2, 0x2f40 ;  /* 0x00002f4000027802 */ /* 0x000fc60000000f00 */
[----:B------:R1:W-:Y:S04]  /*2f20*/  STS [UR37+0x150], R0 ;  /* 0x00015000ff007988 */ /* 0x0003e80008000825 */
[----:B-1-3-5:R-:W-:Y:S05]  /*2f30*/  CALL.REL.NOINC `($__internal_1_$__cuda_sm10x_tcgen05_guardrail_trap_phase_invalid_during_alloc) ;  /* 0x0000005000147944 */ /* 0x02afea0003c00000 */
.L_x_52:
[----:B------:R-:W-:Y:S05]  /*2f40*/  WARPSYNC.ALL ;  /* 0x0000000000007948 */ /* 0x000fea0003800000 */
[----:B------:R-:W2:Y:S01]  /*2f50*/  S2UR UR5, SR_CgaCtaId ;  /* 0x00000000000579c3 */ /* 0x000ea20000008800 */
[----:B------:R-:W-:Y:S01]  /*2f60*/  UMOV UR4, 0x400 ;  /* 0x0000040000047882 */ /* 0x000fe20000000000 */
[----:B------:R-:W-:-:S06]  /*2f70*/  NOP ;  /* 0x0000000000007918 */ /* 0x000fcc0000000000 */
[----:B------:R-:W-:Y:S06]  /*2f80*/  BAR.ARV 0x6, 0xa0 ;  /* 0x0182800000007b1d */ /* 0x000fec0000002000 */
[----:B------:R-:W4:Y:S01]  /*2f90*/  LDCU UR7, c[0x0][0x38c] ;  /* 0x00007180ff0777ac */ /* 0x000f220008000800 */
[----:B------:R-:W-:Y:S01]  /*2fa0*/  IMAD.MOV.U32 R11, RZ, RZ, 0x1 ;  /* 0x00000001ff0b7424 */ /* 0x000fe200078e00ff */
[----:B------:R-:W-:Y:S01]  /*2fb0*/  CS2R R8, SRZ ;  /* 0x0000000000087805 */ /* 0x000fe2000001ff00 */
[----:B------:R-:W-:Y:S01]  /*2fc0*/  IMAD.MOV.U32 R10, RZ, RZ, RZ ;  /* 0x000000ffff0a7224 */ /* 0x000fe200078e00ff */
[----:B------:R-:W3:Y:S01]  /*2fd0*/  LDCU UR6, c[0x0][0x38c] ;  /* 0x00007180ff0677ac */ /* 0x000ee20008000800 */
[----:B------:R-:W-:Y:S01]  /*2fe0*/  UMOV UR15, URZ ;  /* 0x000000ff000f7c82 */ /* 0x000fe20008000000 */
[----:B------:R-:W-:Y:S01]  /*2ff0*/  UMOV UR14, URZ ;  /* 0x000000ff000e7c82 */ /* 0x000fe20008000000 */
[----:B--2---:R-:W-:Y:S01]  /*3000*/  ULEA UR5, UR5, UR4, 0x18 ;  /* 0x0000000405057291 */ /* 0x004fe2000f8ec0ff */
[----:B------:R-:W-:Y:S01]  /*3010*/  UMOV UR32, 0x0 ;  /* 0x0000000000207882 */ /* 0x000fe20000000000 */
[----:B------:R-:W-:-:S02]  /*3020*/  UMOV UR33, 0x4100910 ;  /* 0x0410091000217882 */ /* 0x000fc40000000000 */
[----:B------:R-:W-:Y:S02]  /*3030*/  UIADD3 UR9, UPT, UPT, UR5, 0x6800, URZ ;  /* 0x0000680005097890 */ /* 0x000fe4000fffe0ff */
[----:B------:R-:W-:Y:S02]  /*3040*/  UIADD3 UR10, UPT, UPT, UR5, 0x1e800, URZ ;  /* 0x0001e800050a7890 */ /* 0x000fe4000fffe0ff */
[----:B----4-:R-:W-:Y:S01]  /*3050*/  UIADD3 UR7, UPT, UPT, UR7, 0x3f, URZ ;  /* 0x0000003f07077890 */ /* 0x010fe2000fffe0ff */
[----:B-1----:R-:W1:Y:S01]  /*3060*/  LDS R0, [UR5+0x150] ;  /* 0x00015005ff007984 */ /* 0x002e620008000800 */
[----:B------:R-:W-:Y:S02]  /*3070*/  USHF.R.U32.HI UR9, URZ, 0x4, UR9 ;  /* 0x00000004ff097899 */ /* 0x000fe40008011609 */
[----:B------:R-:W-:Y:S02]  /*3080*/  USHF.R.S32.HI UR4, URZ, 0x1f, UR7 ;  /* 0x0000001fff047899 */ /* 0x000fe40008011407 */
[----:B------:R-:W-:-:S02]  /*3090*/  USHF.R.U32.HI UR10, URZ, 0x4, UR10 ;  /* 0x00000004ff0a7899 */ /* 0x000fc4000801160a */
[----:B------:R-:W-:Y:S02]  /*30a0*/  ULEA.HI UR4, UR4, UR7, URZ, 0x6 ;  /* 0x0000000704047291 */ /* 0x000fe4000f8f30ff */
[----:B------:R-:W-:Y:S02]  /*30b0*/  ULOP3.LUT UR9, UR9, 0x3fff, URZ, 0xc0, !UPT ;  /* 0x00003fff09097892 */ /* 0x000fe4000f8ec0ff */
[----:B------:R-:W-:Y:S02]  /*30c0*/  USHF.R.S32.HI UR4, URZ, 0x6, UR4 ;  /* 0x00000006ff047899 */ /* 0x000fe40008011404 */
[----:B------:R-:W-:Y:S02]  /*30d0*/  ULOP3.LUT UR10, UR10, 0x3fff, URZ, 0xc0, !UPT ;  /* 0x00003fff0a0a7892 */ /* 0x000fe4000f8ec0ff */
[----:B------:R-:W-:Y:S01]  /*30e0*/  UISETP.LT.AND UP0, UPT, UR4, 0x1, UPT ;  /* 0x000000010400788c */ /* 0x000fe2000bf01270 */
[----:B------:R-:W-:Y:S01]  /*30f0*/  UMOV UR30, 0x0 ;  /* 0x00000000001e7882 */ /* 0x000fe20000000000 */
[----:B------:R-:W-:-:S02]  /*3100*/  UMOV UR31, 0x4100910 ;  /* 0x04100910001f7882 */ /* 0x000fc40000000000 */
[----:B------:R-:W-:Y:S01]  /*3110*/  USEL UR8, UR4, 0x1, !UP0 ;  /* 0x0000000104087887 */ /* 0x000fe2000c000000 */
[----:B------:R-:W-:Y:S01]  /*3120*/  UMOV UR28, 0x0 ;  /* 0x00000000001c7882 */ /* 0x000fe20000000000 */
[----:B------:R-:W-:Y:S01]  /*3130*/  UMOV UR29, 0x4100910 ;  /* 0x04100910001d7882 */ /* 0x000fe20000000000 */
[----:B------:R-:W-:Y:S01]  /*3140*/  UMOV UR26, 0x0 ;  /* 0x00000000001a7882 */ /* 0x000fe20000000000 */
[----:B------:R-:W-:Y:S01]  /*3150*/  UMOV UR27, 0x4100910 ;  /* 0x04100910001b7882 */ /* 0x000fe20000000000 */
[----:B------:R-:W-:Y:S01]  /*3160*/  UMOV UR24, 0x0 ;  /* 0x0000000000187882 */ /* 0x000fe20000000000 */
[----:B------:R-:W-:Y:S01]  /*3170*/  UMOV UR25, 0x4100910 ;  /* 0x0410091000197882 */ /* 0x000fe20000000000 */
[----:B------:R-:W-:Y:S01]  /*3180*/  UMOV UR22, 0x0 ;  /* 0x0000000000167882 */ /* 0x000fe20000000000 */
[----:B------:R-:W-:Y:S01]  /*3190*/  UMOV UR23, 0x4100910 ;  /* 0x0410091000177882 */ /* 0x000fe20000000000 */
[----:B------:R-:W-:Y:S02]  /*31a0*/  ULOP3.LUT UR9, UR9, 0x10000, URZ, 0xfc, !UPT ;  /* 0x0001000009097892 */ /* 0x000fe4000f8efcff */
[----:B------:R-:W-:-:S02]  /*31b0*/  ULOP3.LUT UR10, UR10, 0x10000, URZ, 0xfc, !UPT ;  /* 0x000100000a0a7892 */ /* 0x000fc4000f8efcff */
[----:B------:R-:W-:Y:S02]  /*31c0*/  UIADD3 UR8, UPT, UPT, -UR8, URZ, URZ ;  /* 0x000000ff08087290 */ /* 0x000fe4000fffe1ff */
[----:B---3--:R-:W-:Y:S01]  /*31d0*/  UISETP.GE.AND UP3, UPT, UR6, 0x1, UPT ;  /* 0x000000010600788c */ /* 0x008fe2000bf66270 */
[----:B------:R-:W-:Y:S01]  /*31e0*/  UMOV UR20, 0x0 ;  /* 0x0000000000147882 */ /* 0x000fe20000000000 */
[----:B------:R-:W-:Y:S01]  /*31f0*/  UMOV UR21, 0x4100910 ;  /* 0x0410091000157882 */ /* 0x000fe20000000000 */
[----:B------:R-:W-:Y:S01]  /*3200*/  UMOV UR18, 0x0 ;  /* 0x0000000000127882 */ /* 0x000fe20000000000 */
[----:B-1----:R-:W-:Y:S01]  /*3210*/  R2UR UR16, R0 ;  /* 0x00000000001072ca */ /* 0x002fe200000e0000 */
[----:B------:R-:W-:-:S14]  /*3220*/  UMOV UR19, 0x4100910 ;  /* 0x0410091000137882 */ /* 0x000fdc0000000000 */
.L_x_61:
[----:B------:R-:W-:Y:S02]  /*3230*/  LEA R0, R10, UR5, 0x3 ;  /* 0x000000050a007c11 */ /* 0x000fe4000f8e18ff */
[----:B------:R-:W-:Y:S02]  /*3240*/  SHF.L.U32 R5, R9, 0x1f, RZ ;  /* 0x0000001f09057819 */ /* 0x000fe400000006ff */
[----:B------:R-:W-:Y:S01]  /*3250*/  PLOP3.LUT P0, PT, PT, PT, UP3, 0x80, 0x8 ;  /* 0x000000000008781c */ /* 0x000fe20003f0f038 */
[----:B------:R-:W-:Y:S01]  /*3260*/  VIADD R3, R0, 0xb0 ;  /* 0x000000b000037836 */ /* 0x000fe20000000000 */
[----:B-1----:R-:W1:Y:S02]  /*3270*/  SYNCS.PHASECHK.TRANS64.TRYWAIT P1, [R0+URZ+0xa0], R5 ;  /* 0x0000a005000075a7 */ /* 0x002e6400080211ff */
[----:B-1-3--:R-:W-:Y:S09]  /*3280*/  @!P1 BRA `(.L_x_55) ;  /* 0x0000004400b49947 */ /* 0x00aff20003800000 */
.L_x_136:
[----:B------:R-:W-:Y:S01]  /*3290*/  LEA R4, R10, UR5, 0x4 ;  /* 0x000000050a047c11 */ /* 0x000fe2000f8e20ff */
[----:B------:R-:W-:Y:S01]  /*32a0*/  @UP3 ULEA UR7, UR14, UR5, 0x3 ;  /* 0x000000050e073291 */ /* 0x000fe2000f8e18ff */
[----:B------:R-:W-:Y:S01]  /*32b0*/  PLOP3.LUT P2, PT, PT, PT, PT, 0x80, 0x8 ;  /* 0x000000000008781c */ /* 0x000fe20003f4f070 */
[----:B------:R-:W-:Y:S01]  /*32c0*/  ULEA UR6, UR15, UR5, 0x3 ;  /* 0x000000050f067291 */ /* 0x000fe2000f8e18ff */
[----:B------:R-:W-:Y:S01]  /*32d0*/  PRMT R3, RZ, 0x654, R3 ;  /* 0x00000654ff037816 */ /* 0x000fe20000000003 */
[----:B------:R-:W-:Y:S01]  /*32e0*/  ULEA.HI UR11, UR15, UR15, URZ, 0x1 ;  /* 0x0000000f0f0b7291 */ /* 0x000fe2000f8f08ff */
[----:B-1----:R-:W1:Y:S01]  /*32f0*/  LDS.128 R4, [R4+0x130] ;  /* 0x0001300004047984 */ /* 0x002e620000000c00 */
[----:B------:R-:W-:Y:S02]  /*3300*/  @P0 SHF.L.U32 R2, R8, 0x1f, RZ ;  /* 0x0000001f08020819 */ /* 0x000fe400000006ff */
[----:B------:R-:W-:Y:S01]  /*3310*/  SHF.L.U32 R0, R11, 0x1f, RZ ;  /* 0x0000001f0b007819 */ /* 0x000fe200000006ff */
[----:B------:R-:W-:Y:S01]  /*3320*/  @!PT LDS RZ, [RZ] ;  /* 0x00000000fffff984 */ /* 0x000fe20000000800 */
[----:B------:R-:W-:Y:S01]  /*3330*/  @!PT LDS RZ, [RZ] ;  /* 0x00000000fffff984 */ /* 0x000fe20000000800 */
[----:B------:R-:W-:Y:S01]  /*3340*/  @!PT LDS RZ, [RZ] ;  /* 0x00000000fffff984 */ /* 0x000fe20000000800 */
[----:B------:R-:W-:Y:S01]  /*3350*/  @!PT LDS RZ, [RZ] ;  /* 0x00000000fffff984 */ /* 0x000fe20000000800 */
[----:B------:R2:W-:Y:S06]  /*3360*/  MEMBAR.ALL.CTA ;  /* 0x0000000000007992 */ /* 0x0005ec0000008000 */
[----:B--2---:R-:W2:Y:S02]  /*3370*/  FENCE.VIEW.ASYNC.S ;  /* 0x00000000000073c6 */ /* 0x004ea40000000000 */
[----:B--2---:R2:W-:Y:S01]  /*3380*/  SYNCS.ARRIVE.TRANS64.RED.A1T0 RZ, [R3+URZ], RZ ;  /* 0x000000ff03ff79a7 */ /* 0x0045e200081004ff */
[----:B------:R2:W3:Y:S01]  /*3390*/  @P0 SYNCS.PHASECHK.TRANS64.TRYWAIT P2, [UR7], R2 ;  /* 0x00000002ff0005a7 */ /* 0x0004e20008041107 */
[----:B------:R-:W-:-:S02]  /*33a0*/  USHF.L.U32 UR7, UR11, 0x5, URZ ;  /* 0x000000050b077899 */ /* 0x000fc400080006ff */
[----:B------:R-:W-:Y:S01]  /*33b0*/  ULOP3.LUT UR11, UR11, 0xffe, URZ, 0xc0, !UPT ;  /* 0x00000ffe0b0b7892 */ /* 0x000fe2000f8ec0ff */
[----:B-1----:R-:W-:Y:S01]  /*33c0*/  LOP3.LUT P1, RZ, R6, 0x1, RZ, 0xc0, !PT ;  /* 0x0000000106ff7812 */ /* 0x002fe2000782c0ff */
[----:B------:R-:W-:Y:S02]  /*33d0*/  ULOP3.LUT UR7, UR7, 0xffffffc0, URZ, 0xc0, !UPT ;  /* 0xffffffc007077892 */ /* 0x000fe4000f8ec0ff */
[----:B------:R-:W-:Y:S02]  /*33e0*/  UIADD3 UR11, UPT, UPT, -UR11, UR15, URZ ;  /* 0x0000000f0b0b7290 */ /* 0x000fe4000fffe1ff */
[----:B------:R-:W-:-:S04]  /*33f0*/  UIADD3 UR7, UPT, UPT, UR16, UR7, URZ ;  /* 0x0000000710077290 */ /* 0x000fc8000fffe0ff */
[----:B------:R-:W-:Y:S01]  /*3400*/  ULEA UR7, UR11, UR7, 0x14 ;  /* 0x000000070b077291 */ /* 0x000fe2000f8ea0ff */
[----:B------:R-:W1:Y:S02]  /*3410*/  SYNCS.PHASECHK.TRANS64.TRYWAIT P0, [UR6+0xe0], R0 ;  /* 0x0000e000ff0075a7 */ /* 0x000e640008001106 */
[----:B-123--:R-:W-:Y:S09]  /*3420*/  @!P0 BRA `(.L_x_56) ;  /* 0x0000004400608947 */ /* 0x00eff20003800000 */
.L_x_138:
[----:B------:R-:W-:Y:S01]  /*3430*/  IADD3 R10, PT, PT, R10, 0x1, RZ ;  /* 0x000000010a0a7810 */ /* 0x000fe20007ffe0ff */
[----:B------:R-:W-:Y:S06]  /*3440*/  BRA.U !UP3, `(.L_x_57) ;  /* 0x000000050b107547 */ /* 0x000fec000b800000 */
[----:B------:R-:W-:Y:S01]  /*3450*/  UPLOP3.LUT UP4, UPT, UPT, UPT, UPT, 0x40, 0x4 ;  /* 0x000000000004789c */ /* 0x000fe20003f8e870 */
[----:B------:R-:W-:Y:S01]  /*3460*/  UMOV UR13, UR8 ;  /* 0x00000008000d7c82 */ /* 0x000fe20008000000 */
[----:B------:R-:W-:Y:S01]  /*3470*/  UMOV UR12, UR4 ;  /* 0x00000004000c7c82 */ /* 0x000fe20008000000 */
[----:B------:R-:W-:-:S08]  /*3480*/  UMOV UR17, UR14 ;  /* 0x0000000e00117c82 */ /* 0x000fd00008000000 */
.L_x_60:
[----:B------:R-:W-:Y:S02]  /*3490*/  UIADD3 UR13, UPT, UPT, UR13, 0x1, URZ ;  /* 0x000000010d0d7890 */ /* 0x000fe4000fffe0ff */
[----:B--2---:R-:W-:Y:S02]  /*34a0*/  ULEA UR11, UR17, UR5, 0x3 ;  /* 0x00000005110b7291 */ /* 0x004fe4000f8e18ff */
[----:B------:R-:W-:Y:S01]  /*34b0*/  UISETP.NE.AND UP0, UPT, UR13, URZ, UPT ;  /* 0x000000ff0d00728c */ /* 0x000fe2000bf05270 */
[----:B---3--:R-:W-:Y:S10]  /*34c0*/  @P2 BRA `(.L_x_58) ;  /* 0x00000000000c2947 */ /* 0x008ff40003800000 */
[----:B-1----:R-:W-:Y:S04]  /*34d0*/  SHF.L.U32 R3, R8, 0x1f, RZ ;  /* 0x0000001f08037819 */ /* 0x002fe800000006ff */
[----:B------:R-:W1:Y:S02]  /*34e0*/  SYNCS.PHASECHK.TRANS64.TRYWAIT P0, [UR11], R3 ;  /* 0x00000003ff0075a7 */ /* 0x000e64000800110b */
[----:B-1----:R-:W-:Y:S05]  /*34f0*/  @!P0 BRA `(.L_x_59) ;  /* 0x0000004400448947 */ /* 0x002fea0003800000 */
.L_x_58:
[----:B------:R-:W-:Y:S01]  /*3500*/  UISETP.NE.AND UP1, UPT, UR12, 0x1, UPT ;  /* 0x000000010c00788c */ /* 0x000fe2000bf25270 */
[----:B------:R-:W-:Y:S01]  /*3510*/  PLOP3.LUT P2, PT, PT, PT, PT, 0x80, 0x8 ;  /* 0x000000000008781c */ /* 0x000fe20003f4f070 */
[----:B------:R-:W-:Y:S02]  /*3520*/  UIADD3 UR14, UPT, UPT, UR17, 0x1, URZ ;  /* 0x00000001110e7890 */ /* 0x000fe4000fffe0ff */
[----:B------:R-:W-:Y:S02]  /*3530*/  ULEA UR64, UR17, UR10, 0xa ;  /* 0x0000000a11407291 */ /* 0x000fe4000f8e50ff */
[----:B------:R-:W-:Y:S01]  /*3540*/  UISETP.NE.AND UP2, UPT, UR14, 0x6, UPT ;  /* 0x000000060e00788c */ /* 0x000fe2000bf45270 */
[----:B------:R-:W-:Y:S01]  /*3550*/  PLOP3.LUT P0, PT, PT, PT, UP1, 0x80, 0x8 ;  /* 0x000000000008781c */ /* 0x000fe20003f0f018 */
[----:B------:R-:W-:Y:S02]  /*3560*/  ULEA UR62, UR17, UR9, 0xa ;  /* 0x00000009113e7291 */ /* 0x000fe4000f8e50ff */
[----:B------:R-:W-:Y:S02]  /*3570*/  USEL UR35, URZ, 0x1, UP2 ;  /* 0x00000001ff237887 */ /* 0x000fe40009000000 */
[----:B------:R-:W-:Y:S02]  /*3580*/  USEL UR14, UR14, URZ, UP2 ;  /* 0x000000ff0e0e7287 */ /* 0x000fe40009000000 */
[----:B------:R-:W-:Y:S02]  /*3590*/  UIADD3 UR60, UPT, UPT, UR64, 0x2, URZ ;  /* 0x00000002403c7890 */ /* 0x000fe4000fffe0ff */
[----:B------:R-:W-:Y:S01]  /*35a0*/  @UP1 ULEA UR34, UR14, UR5, 0x3 ;  /* 0x000000050e221291 */ /* 0x000fe2000f8e18ff */
[----:B------:R-:W-:Y:S01]  /*35b0*/  LOP3.LUT R8, R8, UR35, RZ, 0x3c, !PT ;  /* 0x0000002308087c12 */ /* 0x000fe2000f8e3cff */
[----:B------:R-:W-:Y:S02]  /*35c0*/  UIADD3 UR58, UPT, UPT, UR62, 0x2, URZ ;  /* 0x000000023e3a7890 */ /* 0x000fe4000fffe0ff */
[----:B------:R-:W-:Y:S01]  /*35d0*/  UIADD3 UR56, UPT, UPT, UR64, 0x4, URZ ;  /* 0x0000000440387890 */ /* 0x000fe2000fffe0ff */
[----:B-1----:R-:W-:Y:S01]  /*35e0*/  @P0 SHF.L.U32 R0, R8, 0x1f, RZ ;  /* 0x0000001f08000819 */ /* 0x002fe200000006ff */
[----:B------:R-:W-:Y:S02]  /*35f0*/  UIADD3 UR54, UPT, UPT, UR62, 0x4, URZ ;  /* 0x000000043e367890 */ /* 0x000fe4000fffe0ff */
[----:B------:R-:W-:Y:S01]  /*3600*/  UIADD3 UR52, UPT, UPT, UR64, 0x6, URZ ;  /* 0x0000000640347890 */ /* 0x000fe2000fffe0ff */
[----:B------:R2:W3:Y:S01]  /*3610*/  @P0 SYNCS.PHASECHK.TRANS64.TRYWAIT P2, [UR34], R0 ;  /* 0x00000000ff0005a7 */ /* 0x0004e20008041122 */
[----:B------:R-:W-:Y:S02]  /*3620*/  UIADD3 UR50, UPT, UPT, UR62, 0x6, URZ ;  /* 0x000000063e327890 */ /* 0x000fe4000fffe0ff */
        /* <DEDUP_REMOVED lines=9> */
[----:B------:R-:W-:Y:S01]  /*36c0*/  UIADD3 UR12, UPT, UPT, UR12, -0x1, URZ ;  /* 0xffffffff0c0c7890 */ /* 0x000fe2000fffe0ff */
[----:B------:R-:W-:Y:S01]  /*36d0*/  UMOV UR65, 0x40004040 ;  /* 0x4000404000417882 */ /* 0x000fe20000000000 */
[----:B------:R-:W-:Y:S01]  /*36e0*/  UMOV UR63, 0x40004040 ;  /* 0x40004040003f7882 */ /* 0x000fe20000000000 */
[----:B------:R-:W-:Y:S01]  /*36f0*/  UMOV UR61, 0x40004040 ;  /* 0x40004040003d7882 */ /* 0x000fe20000000000 */
[----:B------:R2:W-:Y:S01]  /*3700*/  UTCHMMA gdesc[UR62], gdesc[UR64], tmem[UR7], tmem[UR32], idesc[UR33], UP4 ;  /* 0x00ff20403e0075ea */ /* 0x0005e2000a000007 */
[----:B------:R-:W-:Y:S01]  /*3710*/  UPLOP3.LUT UP4, UPT, UPT, UPT, UPT, 0x80, 0x8 ;  /* 0x000000000008789c */ /* 0x000fe20003f8f070 */
[----:B------:R-:W-:Y:S01]  /*3720*/  UMOV UR59, 0x40004040 ;  /* 0x40004040003b7882 */ /* 0x000fe20000000000 */
[----:B------:R-:W-:Y:S01]  /*3730*/  UMOV UR57, 0x40004040 ;  /* 0x4000404000397882 */ /* 0x000fe20000000000 */
[----:B------:R2:W-:Y:S01]  /*3740*/  UTCHMMA gdesc[UR58], gdesc[UR60], tmem[UR7], tmem[UR30], idesc[UR31], UPT ;  /* 0x00ff1e3c3a0075ea */ /* 0x0005e2000b800007 */
        /* <DEDUP_REMOVED lines=14> */
[----:B------:R-:W-:Y:S01]  /*3830*/  UMOV UR35, 0x40004040 ;  /* 0x4000404000237882 */ /* 0x000fe20000000000 */
[----:B------:R2:W-:Y:S01]  /*3840*/  UTCHMMA gdesc[UR38], gdesc[UR40], tmem[UR7], tmem[UR20], idesc[UR21], UPT ;  /* 0x00ff1428260075ea */ /* 0x0005e2000b800007 */
[----:B------:R2:W-:Y:S01]  /*3850*/  UTCHMMA gdesc[UR34], gdesc[UR36], tmem[UR7], tmem[UR18], idesc[UR19], UPT ;  /* 0x00ff1224220075ea */ /* 0x0005e2000b800007 */
[----:B------:R2:W-:Y:S01]  /*3860*/  UTCBAR [UR11], URZ ;  /* 0x000000ff0b0073e9 */ /* 0x0005e200080000ff */
[----:B------:R-:W-:Y:S01]  /*3870*/  UMOV UR17, UR14 ;  /* 0x0000000e00117c82 */ /* 0x000fe20008000000 */
[----:B------:R-:W-:Y:S05]  /*3880*/  BRA.U UP0, `(.L_x_60) ;  /* 0xfffffffd00007547 */ /* 0x000fea000b83ffff */
.L_x_57:
[----:B------:R-:W-:Y:S01]  /*3890*/  UIADD3 UR15, UPT, UPT, UR15, 0x1, URZ ;  /* 0x000000010f0f7890 */ /* 0x000fe2000fffe0ff */
[C---:B------:R-:W-:Y:S01]  /*38a0*/  ISETP.NE.AND P0, PT, R10.reuse, 0x2, PT ;  /* 0x000000020a00780c */ /* 0x040fe20003f05270 */
[----:B--2---:R-:W-:Y:S02]  /*38b0*/  UIADD3 UR7, UPT, UPT, UR6, 0xc0, URZ ;  /* 0x000000c006077890 */ /* 0x004fe4000fffe0ff */
[----:B------:R-:W-:Y:S01]  /*38c0*/  UISETP.NE.AND UP0, UPT, UR15, 0x4, UPT ;  /* 0x000000040f00788c */ /* 0x000fe2000bf05270 */
[----:B-1----:R-:W-:Y:S02]  /*38d0*/  SEL R0, RZ, 0x1, P0 ;  /* 0x00000001ff007807 */ /* 0x002fe40000000000 */
[----:B------:R-:W-:Y:S01]  /*38e0*/  SEL R10, R10, RZ, P0 ;  /* 0x000000ff0a0a7207 */ /* 0x000fe20000000000 */
[----:B------:R-:W-:Y:S01]  /*38f0*/  USEL UR6, URZ, 0x1, UP0 ;  /* 0x00000001ff067887 */ /* 0x000fe20008000000 */
[----:B------:R-:W-:Y:S01]  /*3900*/  LOP3.LUT R9, R9, R0, RZ, 0x3c, !PT ;  /* 0x0000000009097212 */ /* 0x000fe200078e3cff */
[----:B------:R-:W-:Y:S01]  /*3910*/  USEL UR15, UR15, URZ, UP0 ;  /* 0x000000ff0f0f7287 */ /* 0x000fe20008000000 */
[----:B------:R1:W-:Y:S03]  /*3920*/  UTCBAR [UR7], URZ ;  /* 0x000000ff070073e9 */ /* 0x0003e600080000ff */
[----:B------:R-:W-:Y:S01]  /*3930*/  LOP3.LUT R11, R11, UR6, RZ, 0x3c, !PT ;  /* 0x000000060b0b7c12 */ /* 0x000fe2000f8e3cff */
[----:B------:R-:W-:Y:S07]  /*3940*/  @P1 BRA `(.L_x_61) ;  /* 0xfffffff800381947 */ /* 0x000fee000383ffff */
[----:B------:R-:W2:Y:S01]  /*3950*/  S2UR UR4, SR_CgaCtaId ;  /* 0x00000000000479c3 */ /* 0x000ea20000008800 */
[----:B------:R-:W-:Y:S01]  /*3960*/  ELECT P0, URZ, PT ;  /* 0x0000000000ff782f */ /* 0x000fe20003800000 */
[----:B------:R-:W-:Y:S01]  /*3970*/  IMAD.MOV.U32 R0, RZ, RZ, 0x1 ;  /* 0x00000001ff007424 */ /* 0x000fe200078e00ff */
[----:B------:R-:W-:Y:S01]  /*3980*/  UIADD3 UR5, UPT, UPT, UR5, 0xe0, URZ ;  /* 0x000000e005057890 */ /* 0x000fe2000fffe0ff */
[----:B------:R-:W-:Y:S01]  /*3990*/  SHF.L.U32 R3, R11, 0x1f, RZ ;  /* 0x0000001f0b037819 */ /* 0x000fe200000006ff */
[----:B------:R-:W-:-:S03]  /*39a0*/  UMOV UR6, 0x40 ;  /* 0x0000004000067882 */ /* 0x000fc60000000000 */
[----:B------:R-:W-:Y:S01]  /*39b0*/  UVIRTCOUNT.DEALLOC.SMPOOL 0x80 ;  /* 0x000000800000784c */ /* 0x000fe20000000000 */
[----:B--2---:R-:W-:Y:S02]  /*39c0*/  ULEA UR4, UR4, UR6, 0x18 ;  /* 0x0000000604047291 */ /* 0x004fe4000f8ec0ff */
[----:B------:R-:W-:-:S07]  /*39d0*/  ULEA UR6, UR15, UR5, 0x3 ;  /* 0x000000050f067291 */ /* 0x000fce000f8e18ff */
[----:B------:R2:W-:Y:S02]  /*39e0*/  @P0 STS.U8 [UR4+0x1c], R0 ;  /* 0x00001c00ff000988 */ /* 0x0005e40008000004 */
[----:B------:R-:W4:Y:S02]  /*39f0*/  SYNCS.PHASECHK.TRANS64.TRYWAIT P0, [UR6], R3 ;  /* 0x00000003ff0075a7 */ /* 0x000f240008001106 */
[----:B--2-4-:R-:W-:Y:S05]  /*3a00*/  @!P0 BRA `(.L_x_62) ;  /* 0x0000004000188947 */ /* 0x014fea0003800000 */
.L_x_141:
[----:B-1----:R-:W-:-:S04]  /*3a10*/  UIADD3 UR7, UPT, UPT, UR15, 0x1, URZ ;  /* 0x000000010f077890 */ /* 0x002fc8000fffe0ff */
[----:B------:R-:W-:-:S04]  /*3a20*/  UISETP.NE.AND UP0, UPT, UR7, 0x4, UPT ;  /* 0x000000040700788c */ /* 0x000fc8000bf05270 */
[----:B------:R-:W-:Y:S02]  /*3a30*/  USEL UR8, URZ, 0x1, UP0 ;  /* 0x00000001ff087887 */ /* 0x000fe40008000000 */
[----:B------:R-:W-:-:S04]  /*3a40*/  USEL UR7, UR7, URZ, UP0 ;  /* 0x000000ff07077287 */ /* 0x000fc80008000000 */
[----:B------:R-:W-:Y:S01]  /*3a50*/  ULEA UR6, UR7, UR5, 0x3 ;  /* 0x0000000507067291 */ /* 0x000fe2000f8e18ff */
[----:B------:R-:W-:-:S04]  /*3a60*/  LOP3.LUT R2, R11, UR8, RZ, 0x3c, !PT ;  /* 0x000000080b027c12 */ /* 0x000fc8000f8e3cff */
[----:B--2---:R-:W-:-:S04]  /*3a70*/  SHF.L.U32 R3, R2, 0x1f, RZ ;  /* 0x0000001f02037819 */ /* 0x004fc800000006ff */
[----:B------:R-:W1:Y:S02]  /*3a80*/  SYNCS.PHASECHK.TRANS64.TRYWAIT P0, [UR6], R3 ;  /* 0x00000003ff0075a7 */ /* 0x000e640008001106 */
[----:B-1----:R-:W-:Y:S05]  /*3a90*/  @!P0 BRA `(.L_x_63) ;  /* 0x00000040000c8947 */ /* 0x002fea0003800000 */
.L_x_143:
        /* <DEDUP_REMOVED lines=9> */
.L_x_145:
[----:B------:R-:W-:-:S04]  /*3b30*/  UIADD3 UR7, UPT, UPT, UR7, 0x1, URZ ;  /* 0x0000000107077890 */ /* 0x000fc8000fffe0ff */
[----:B------:R-:W-:-:S04]  /*3b40*/  UISETP.NE.AND UP0, UPT, UR7, 0x4, UPT ;  /* 0x000000040700788c */ /* 0x000fc8000bf05270 */
[----:B------:R-:W-:Y:S02]  /*3b50*/  USEL UR6, URZ, 0x1, UP0 ;  /* 0x00000001ff067887 */ /* 0x000fe40008000000 */
[----:B------:R-:W-:-:S04]  /*3b60*/  USEL UR7, UR7, URZ, UP0 ;  /* 0x000000ff07077287 */ /* 0x000fc80008000000 */
[----:B------:R-:W-:Y:S01]  /*3b70*/  ULEA UR7, UR7, UR5, 0x3 ;  /* 0x0000000507077291 */ /* 0x000fe2000f8e18ff */
[----:B-1----:R-:W-:-:S04]  /*3b80*/  LOP3.LUT R3, R2, UR6, RZ, 0x3c, !PT ;  /* 0x0000000602037c12 */ /* 0x002fc8000f8e3cff */
[----:B------:R-:W-:-:S04]  /*3b90*/  SHF.L.U32 R3, R3, 0x1f, RZ ;  /* 0x0000001f03037819 */ /* 0x000fc800000006ff */
[----:B------:R-:W1:Y:S02]  /*3ba0*/  SYNCS.PHASECHK.TRANS64.TRYWAIT P0, [UR7], R3 ;  /* 0x00000003ff0075a7 */ /* 0x000e640008001107 */
[----:B-1----:R-:W-:Y:S05]  /*3bb0*/  @!P0 BRA `(.L_x_65) ;  /* 0x0000003c00f48947 */ /* 0x002fea0003800000 */
.L_x_147:
[----:B------:R-:W-:Y:S01]  /*3bc0*/  NOP ;  /* 0x0000000000007918 */ /* 0x000fe20000000000 */
[----:B-1----:R-:W1:Y:S01]  /*3bd0*/  LDS R0, [UR4+0x14] ;  /* 0x00001404ff007984 */ /* 0x002e620008000800 */
[----:B------:R-:W-:Y:S01]  /*3be0*/  ULOP3.LUT UR6, UR16, 0xffff, URZ, 0xc0, !UPT ;  /* 0x0000ffff10067892 */ /* 0x000fe2000f8ec0ff */
[----:B------:R-:W-:Y:S01]  /*3bf0*/  UMOV UR8, 0xffff ;  /* 0x0000ffff00087882 */ /* 0x000fe20000000000 */
[----:B------:R-:W-:Y:S02]  /*3c00*/  UMOV UR5, 0x1 ;  /* 0x0000000100057882 */ /* 0x000fe40000000000 */
[----:B------:R-:W-:-:S04]  /*3c10*/  USHF.R.U32.HI UR6, URZ, 0x5, UR6 ;  /* 0x00000005ff067899 */ /* 0x000fc80008011606 */
[----:B------:R-:W-:Y:S02]  /*3c20*/  USHF.L.U32 UR8, UR8, UR6, URZ ;  /* 0x0000000608087299 */ /* 0x000fe400080006ff */
[----:B------:R-:W-:-:S04]  /*3c30*/  USHF.L.U32 UR5, UR5, UR6, URZ ;  /* 0x0000000605057299 */ /* 0x000fc800080006ff */
[----:B-1----:R-:W-:-:S04]  /*3c40*/  LOP3.LUT R0, R0, UR8, RZ, 0xc0, !PT ;  /* 0x0000000800007c12 */ /* 0x002fc8000f8ec0ff */
[----:B------:R-:W-:-:S13]  /*3c50*/  ISETP.NE.AND P0, PT, R0, UR8, PT ;  /* 0x0000000800007c0c */ /* 0x000fda000bf05270 */
[----:B------:R-:W-:Y:S05]  /*3c60*/  @P0 BRA `(.L_x_66) ;  /* 0x0000000000580947 */ /* 0x000fea0003800000 */
[----:B------:R-:W1:Y:S02]  /*3c70*/  LDS R0, [UR4+0x18] ;  /* 0x00001804ff007984 */ /* 0x000e640008000800 */
[----:B-1----:R-:W-:-:S04]  /*3c80*/  LOP3.LUT R0, R0, UR5, RZ, 0xc0, !PT ;  /* 0x0000000500007c12 */ /* 0x002fc8000f8ec0ff */
[----:B------:R-:W-:-:S13]  /*3c90*/  ISETP.NE.AND P0, PT, R0, UR5, PT ;  /* 0x0000000500007c0c */ /* 0x000fda000bf05270 */
[----:B------:R-:W-:Y:S05]  /*3ca0*/  @P0 BRA `(.L_x_67) ;  /* 0x00000000003c0947 */ /* 0x000fea0003800000 */
[----:B------:R-:W1:Y:S01]  /*3cb0*/  S2R R2, SR_LANEID ;  /* 0x0000000000027919 */ /* 0x000e620000000000 */
[----:B------:R-:W-:Y:S01]  /*3cc0*/  ULOP3.LUT UR8, URZ, UR8, URZ, 0x33, !UPT ;  /* 0x00000008ff087292 */ /* 0x000fe2000f8e33ff */
[----:B------:R-:W-:Y:S01]  /*3cd0*/  LOP3.LUT R4, RZ, UR5, RZ, 0x33, !PT ;  /* 0x00000005ff047c12 */ /* 0x000fe2000f8e33ff */
[----:B------:R-:W-:Y:S02]  /*3ce0*/  VOTEU.ANY UR7, UPT, PT ;  /* 0x0000000000077886 */ /* 0x000fe400038e0100 */
[----:B------:R-:W-:Y:S01]  /*3cf0*/  UFLO.U32 UR7, UR7 ;  /* 0x00000007000772bd */ /* 0x000fe200080e0000 */
[----:B------:R-:W2:Y:S01]  /*3d00*/  REDUX UR5, R4 ;  /* 0x00000000040573c4 */ /* 0x000ea20000000000 */
[----:B------:R-:W-:-:S06]  /*3d10*/  IMAD.U32 R0, RZ, RZ, UR8 ;  /* 0x00000008ff007e24 */ /* 0x000fcc000f8e00ff */
[----:B------:R4:W-:Y:S01]  /*3d20*/  UTCATOMSWS.AND URZ, UR8 ;  /* 0x0000000800ff79e3 */ /* 0x0009e20008000000 */
[----:B------:R-:W3:Y:S01]  /*3d30*/  REDUX UR6, R0 ;  /* 0x00000000000673c4 */ /* 0x000ee20000000000 */
[----:B-1----:R-:W-:Y:S01]  /*3d40*/  ISETP.EQ.U32.AND P0, PT, R2, UR7, PT ;  /* 0x0000000702007c0c */ /* 0x002fe2000bf02070 */
[----:B--2---:R-:W-:Y:S01]  /*3d50*/  IMAD.U32 R2, RZ, RZ, UR5 ;  /* 0x00000005ff027e24 */ /* 0x004fe2000f8e00ff */
[----:B---3--:R-:W-:-:S11]  /*3d60*/  MOV R3, UR6 ;  /* 0x0000000600037c02 */ /* 0x008fd60008000f00 */
[----:B------:R4:W-:Y:S04]  /*3d70*/  @P0 ATOMS.AND RZ, [UR4+0x14], R3 ;  /* 0x00001403ffff098c */ /* 0x0009e8000a800004 */
[----:B------:R4:W-:Y:S01]  /*3d80*/  @P0 ATOMS.AND RZ, [UR4+0x18], R2 ;  /* 0x00001802ffff098c */ /* 0x0009e2000a800004 */
[----:B------:R-:W-:Y:S05]  /*3d90*/  BRA `(.L_x_68) ;  /* 0x0000000000147947 */ /* 0x000fea0003800000 */
.L_x_67:
[----:B------:R-:W-:Y:S02]  /*3da0*/  MOV R2, 0x3dc0 ;  /* 0x00003dc000027802 */ /* 0x000fe40000000f00 */
[----:B---3-5:R-:W-:Y:S05]  /*3db0*/  CALL.REL.NOINC `($__internal_0_$__cuda_sm10x_tcgen05_guardrail_trap_col_being_dealloced_not_returned_by_alloc) ;  /* 0x0000004000687944 */ /* 0x028fea0003c00000 */
[----:B------:R-:W-:Y:S05]  /*3dc0*/  BRA `(.L_x_68) ;  /* 0x0000000000087947 */ /* 0x000fea0003800000 */
.L_x_66:
[----:B------:R-:W-:Y:S02]  /*3dd0*/  MOV R2, 0x3df0 ;  /* 0x00003df000027802 */ /* 0x000fe40000000f00 */
[----:B---3-5:R-:W-:Y:S05]  /*3de0*/  CALL.REL.NOINC `($__internal_2_$__cuda_sm10x_tcgen05_guardrail_trap_unallocated_columns_being_dealloced) ;  /* 0x0000004000747944 */ /* 0x028fea0003c00000 */
.L_x_68:
[----:B------:R-:W-:Y:S01]  /*3df0*/  NOP ;  /* 0x0000000000007918 */ /* 0x000fe20000000000 */
[----:B----4-:R-:W-:Y:S05]  /*3e00*/  EXIT ;  /* 0x000000000000794d */ /* 0x010fea0003800000 */
.L_x_50:
[----:B------:R-:W-:-:S09]  /*3e10*/  UISETP.NE.OR UP2, UPT, UR8, 0x3, !UP2 ;  /* 0x000000030800788c */ /* 0x000fd2000d745670 */
[----:B------:R-:W-:Y:S05]  /*3e20*/  BRA.U UP2, `(.L_x_69) ;  /* 0x0000000d02b07547 */ /* 0x000fea000b800000 */
[----:B------:R-:W1:Y:S01]  /*3e30*/  LDC R0, c[0x0][0xb30] ;  /* 0x0002cc00ff007b82 */ /* 0x000e620000000800 */
[----:B------:R-:W2:Y:S01]  /*3e40*/  LDCU.64 UR8, c[0x0][0x888] ;  /* 0x00011100ff0877ac */ /* 0x000ea20008000a00 */
[----:B------:R-:W-:Y:S02]  /*3e50*/  HFMA2 R25, -RZ, RZ, 0, 0 ;  /* 0x00000000ff197431 */ /* 0x000fe400000001ff */
[----:B------:R-:W-:Y:S01]  /*3e60*/  IMAD.MOV.U32 R34, RZ, RZ, 0x1 ;  /* 0x00000001ff227424 */ /* 0x000fe200078e00ff */
[----:B------:R-:W-:Y:S01]  /*3e70*/  MOV R23, 0x2000 ;  /* 0x0000200000177802 */ /* 0x000fe20000000f00 */
[----:B------:R-:W4:Y:S01]  /*3e80*/  LDCU.64 UR4, c[0x0][0x890] ;  /* 0x00011200ff0477ac */ /* 0x000f220008000a00 */
[----:B------:R-:W-:Y:S01]  /*3e90*/  IMAD.MOV.U32 R27, RZ, RZ, RZ ;  /* 0x000000ffff1b7224 */ /* 0x000fe200078e00ff */
[----:B------:R-:W3:Y:S01]  /*3ea0*/  LDC R19, c[0x0][0x370] ;  /* 0x0000dc00ff137b82 */ /* 0x000ee20000000800 */
[----:B------:R-:W-:Y:S01]  /*3eb0*/  UMOV UR7, 0x400 ;  /* 0x0000040000077882 */ /* 0x000fe20000000000 */
[----:B------:R-:W-:-:S02]  /*3ec0*/  UPLOP3.LUT UP1, UPT, UPT, UPT, UPT, 0x40, 0x4 ;  /* 0x000000000004789c */ /* 0x000fc40003f2e870 */
[----:B------:R-:W-:Y:S01]  /*3ed0*/  ULEA UR7, UR37, UR7, 0x18 ;  /* 0x0000000725077291 */ /* 0x000fe2000f8ec0ff */
[----:B------:R-:W-:-:S03]  /*3ee0*/  UMOV UR13, URZ ;  /* 0x000000ff000d7c82 */ /* 0x000fc60008000000 */
[----:B------:R-:W3:Y:S01]  /*3ef0*/  LDC R2, c[0x0][0xb0c] ;  /* 0x0002c300ff027b82 */ /* 0x000ee20000000800 */
[----:B--2---:R-:W-:Y:S02]  /*3f00*/  UISETP.NE.U32.AND UP3, UPT, UR8, URZ, UPT ;  /* 0x000000ff0800728c */ /* 0x004fe4000bf65070 */
[----:B----4-:R-:W-:-:S05]  /*3f10*/  UISETP.NE.U32.AND UP4, UPT, UR4, URZ, UPT ;  /* 0x000000ff0400728c */ /* 0x010fca000bf85070 */
[----:B------:R-:W2:Y:S01]  /*3f20*/  LDC R18, c[0x0][0xb20] ;  /* 0x0002c800ff127b82 */ /* 0x000ea20000000800 */
[----:B-1----:R-:W-:Y:S01]  /*3f30*/  ISETP.NE.AND P1, PT, R0, 0x1, PT ;  /* 0x000000010000780c */ /* 0x002fe20003f25270 */
[----:B------:R-:W-:Y:S02]  /*3f40*/  UISETP.NE.AND.EX UP3, UPT, UR9, URZ, UPT, UP3 ;  /* 0x000000ff0900728c */ /* 0x000fe4000bf65330 */
[----:B------:R-:W-:-:S04]  /*3f50*/  UISETP.NE.AND.EX UP4, UPT, UR5, URZ, UPT, UP4 ;  /* 0x000000ff0500728c */ /* 0x000fc8000bf85340 */
[----:B-----5:R-:W1:Y:S08]  /*3f60*/  LDC.64 R32, c[0x0][0x348] ;  /* 0x0000d200ff207b82 */ /* 0x020e700000000a00 */
[----:B------:R-:W4:Y:S08]  /*3f70*/  LDC.64 R16, c[0x0][0xb10] ;  /* 0x0002c400ff107b82 */ /* 0x000f300000000a00 */
[----:B------:R-:W1:Y:S08]  /*3f80*/  LDC.64 R6, c[0x0][0xb18] ;  /* 0x0002c600ff067b82 */ /* 0x000e700000000a00 */
[----:B------:R-:W1:Y:S08]  /*3f90*/  LDC.64 R4, c[0x0][0xb28] ;  /* 0x0002ca00ff047b82 */ /* 0x000e700000000a00 */
[----:B--23--:R-:W1:Y:S02]  /*3fa0*/  LDC R22, c[0x0][0x374] ;  /* 0x0000dd00ff167b82 */ /* 0x00ce640000000800 */
.L_x_78:
[----:B------:R-:W-:Y:S02]  /*3fb0*/  LEA R0, R27, UR7, 0x3 ;  /* 0x000000071b007c11 */ /* 0x000fe4000f8e18ff */
[----:B------:R-:W-:Y:S02]  /*3fc0*/  SHF.L.U32 R3, R25, 0x1f, RZ ;  /* 0x0000001f19037819 */ /* 0x000fe400000006ff */
[----:B------:R-:W-:Y:S02]  /*3fd0*/  LEA R28, R27, UR7, 0x4 ;  /* 0x000000071b1c7c11 */ /* 0x000fe4000f8e20ff */
[----:B--2---:R-:W2:Y:S02]  /*3fe0*/  SYNCS.PHASECHK.TRANS64.TRYWAIT P0, [R0+URZ+0xa0], R3 ;  /* 0x0000a003000075a7 */ /* 0x004ea400080011ff */
[----:B--2---:R-:W-:Y:S05]  /*3ff0*/  @!P0 BRA `(.L_x_70) ;  /* 0x0000003800fc8947 */ /* 0x004fea0003800000 */
.L_x_148:
[----:B------:R-:W-:Y:S01]  /*4000*/  ISETP.GE.AND P0, PT, R26, 0x1, PT ;  /* 0x000000011a00780c */ /* 0x000fe20003f06270 */
[----:B------:R-:W3:Y:S01]  /*4010*/  LDS.128 R28, [R28+0x130] ;  /* 0x000130001c1c7984 */ /* 0x000ee20000000c00 */
[----:B--2---:R-:W-:Y:S01]  /*4020*/  VIADD R0, R0, 0xb0 ;  /* 0x000000b000007836 */ /* 0x004fe20000000000 */
[----:B------:R-:W-:Y:S01]  /*4030*/  @!PT LDS RZ, [RZ] ;  /* 0x00000000fffff984 */ /* 0x000fe20000000800 */
[----:B------:R-:W-:Y:S01]  /*4040*/  @!PT LDS RZ, [RZ] ;  /* 0x00000000fffff984 */ /* 0x000fe20000000800 */
[----:B------:R-:W-:Y:S01]  /*4050*/  @!PT LDS RZ, [RZ] ;  /* 0x00000000fffff984 */ /* 0x000fe20000000800 */
[----:B------:R-:W-:Y:S01]  /*4060*/  @!PT LDS RZ, [RZ] ;  /* 0x00000000fffff984 */ /* 0x000fe20000000800 */
[----:B------:R2:W-:Y:S06]  /*4070*/  MEMBAR.ALL.CTA ;  /* 0x0000000000007992 */ /* 0x0005ec0000008000 */
[----:B--2---:R-:W2:Y:S01]  /*4080*/  FENCE.VIEW.ASYNC.S ;  /* 0x00000000000073c6 */ /* 0x004ea20000000000 */
[----:B------:R-:W-:Y:S04]  /*4090*/  PRMT R0, RZ, 0x654, R0 ;  /* 0x00000654ff007816 */ /* 0x000fe80000000000 */
[----:B--2---:R2:W-:Y:S01]  /*40a0*/  SYNCS.ARRIVE.TRANS64.RED.A1T0 RZ, [R0+URZ], RZ ;  /* 0x000000ff00ff79a7 */ /* 0x0045e200081004ff */
[----:B---3--:R-:W-:Y:S11]  /*40b0*/  LOP3.LUT P3, RZ, R30, 0x1, RZ, 0xc0, !PT ;  /* 0x000000011eff7812 */ /* 0x008ff6000786c0ff */
[----:B------:R-:W-:Y:S02]  /*40c0*/  @!UPT UIADD3 URZ, UPT, UPT, URZ, URZ, URZ ;  /* 0x000000fffffff290 */ /* 0x000fe4000fffe0ff */
[----:B------:R-:W-:Y:S02]  /*40d0*/  @P3 MOV R13, R28 ;  /* 0x0000001c000d3202 */ /* 0x000fe40000000f00 */
[----:B------:R-:W-:Y:S01]  /*40e0*/  @P3 LOP3.LUT R8, R29, 0xffff, RZ, 0xc0, !PT ;  /* 0x0000ffff1d083812 */ /* 0x000fe200078ec0ff */
[----:B--2---:R-:W-:Y:S06]  /*40f0*/  @!P0 BRA `(.L_x_71) ;  /* 0x0000000000a48947 */ /* 0x004fec0003800000 */
[----:B-1----:R-:W-:Y:S01]  /*4100*/  IMAD.HI.U32 R37, R22, R7, RZ ;  /* 0x0000000716257227 */ /* 0x002fe200078e00ff */
[----:B------:R-:W-:Y:S02]  /*4110*/  ISETP.NE.AND P0, PT, R6, 0x1, PT ;  /* 0x000000010600780c */ /* 0x000fe40003f05270 */
[----:B------:R-:W-:Y:S01]  /*4120*/  ISETP.NE.AND P2, PT, R26, 0x1, PT ;  /* 0x000000011a00780c */ /* 0x000fe20003f45270 */
[----:B----4-:R-:W-:Y:S01]  /*4130*/  IMAD.HI.U32 R36, R19, R16, RZ ;  /* 0x0000001013247227 */ /* 0x010fe200078e00ff */
[----:B------:R-:W-:Y:S02]  /*4140*/  SHF.R.U32.HI R37, RZ, R18, R37 ;  /* 0x00000012ff257219 */ /* 0x000fe40000011625 */
[----:B------:R-:W-:Y:S01]  /*4150*/  ISETP.NE.AND P4, PT, R2, 0x1, PT ;  /* 0x000000010200780c */ /* 0x000fe20003f85270 */
[----:B------:R-:W-:Y:S01]  /*4160*/  IMAD.HI.U32 R38, R13, R16, RZ ;  /* 0x000000100d267227 */ /* 0x000fe200078e00ff */
[----:B------:R-:W-:Y:S02]  /*4170*/  SHF.R.U32.HI R36, RZ, R17, R36 ;  /* 0x00000011ff247219 */ /* 0x000fe40000011624 */
[----:B------:R-:W-:Y:S01]  /*4180*/  SEL R3, R22, R37, !P0 ;  /* 0x0000002516037207 */ /* 0x000fe20004000000 */
[C---:B------:R-:W-:Y:S01]  /*4190*/  IMAD.HI.U32 R37, R8.reuse, R7, RZ ;  /* 0x0000000708257227 */ /* 0x040fe200078e00ff */
[----:B------:R-:W-:Y:S02]  /*41a0*/  SEL R11, R19, R36, !P4 ;  /* 0x00000024130b7207 */ /* 0x000fe40006000000 */
[----:B------:R-:W-:Y:S01]  /*41b0*/  SHF.R.U32.HI R38, RZ, R17, R38 ;  /* 0x00000011ff267219 */ /* 0x000fe20000011626 */
[----:B------:R-:W-:Y:S01]  /*41c0*/  IMAD.HI.U32 R40, R3, R4, RZ ;  /* 0x0000000403287227 */ /* 0x000fe200078e00ff */
[----:B------:R-:W-:Y:S03]  /*41d0*/  SHF.R.U32.HI R37, RZ, R18, R37 ;  /* 0x00000012ff257219 */ /* 0x000fe60000011625 */
[----:B------:R-:W-:Y:S01]  /*41e0*/  IMAD.HI.U32 R36, R11, R4, RZ ;  /* 0x000000040b247227 */ /* 0x000fe200078e00ff */
[----:B------:R-:W-:Y:S02]  /*41f0*/  @P2 SHF.R.U32.HI R3, RZ, R5, R40 ;  /* 0x00000005ff032219 */ /* 0x000fe40000011628 */
[----:B------:R-:W-:Y:S02]  /*4200*/  SEL R9, R8, R37, !P0 ;  /* 0x0000002508097207 */ /* 0x000fe40004000000 */
[----:B------:R-:W-:Y:S01]  /*4210*/  @P2 SHF.R.U32.HI R11, RZ, R5, R36 ;  /* 0x00000005ff0b2219 */ /* 0x000fe20000011624 */
[C---:B------:R-:W-:Y:S01]  /*4220*/  IMAD R10, R26.reuse, R3, RZ ;  /* 0x000000031a0a7224 */ /* 0x040fe200078e02ff */
[----:B------:R-:W-:Y:S01]  /*4230*/  SEL R3, R13, R38, !P4 ;  /* 0x000000260d037207 */ /* 0x000fe20006000000 */
[C---:B------:R-:W-:Y:S03]  /*4240*/  IMAD.HI.U32 R14, R9.reuse, R4, RZ ;  /* 0x00000004090e7227 */ /* 0x040fe600078e00ff */
[----:B------:R-:W-:Y:S01]  /*4250*/  ISETP.GE.AND P0, PT, R9, R10, PT ;  /* 0x0000000a0900720c */ /* 0x000fe20003f06270 */
[C---:B------:R-:W-:Y:S01]  /*4260*/  IMAD R12, R26.reuse, R11, RZ ;  /* 0x0000000b1a0c7224 */ /* 0x040fe200078e02ff */
[-C--:B------:R-:W-:Y:S04]  /*4270*/  SHF.R.U32.HI R14, RZ, R5.reuse, R14 ;  /* 0x00000005ff0e7219 */ /* 0x080fe8000001160e */
[----:B------:R-:W-:Y:S02]  /*4280*/  ISETP.GE.OR P0, PT, R3, R12, P0 ;  /* 0x0000000c0300720c */ /* 0x000fe40000706670 */
[----:B------:R-:W-:Y:S05]  /*4290*/  SEL R15, R9, R14, !P2 ;  /* 0x0000000e090f7207 */ /* 0x000fea0005000000 */
[----:B------:R-:W-:Y:S04]  /*42a0*/  IMAD.MOV R14, RZ, RZ, -R15 ;  /* 0x000000ffff0e7224 */ /* 0x000fe800078e0a0f */
[----:B------:R-:W-:Y:S02]  /*42b0*/  IMAD R14, R26, R14, R9 ;  /* 0x0000000e1a0e7224 */ /* 0x000fe400078e0209 */
[C---:B------:R-:W-:Y:S05]  /*42c0*/  @!P0 IMAD.HI.U32 R10, R3.reuse, R4, RZ ;  /* 0x00000004030a8227 */ /* 0x040fea00078e00ff */
[----:B------:R-:W-:Y:S04]  /*42d0*/  @!P0 SHF.R.U32.HI R10, RZ, R5, R10 ;  /* 0x00000005ff0a8219 */ /* 0x000fe8000001160a */
[----:B------:R-:W-:Y:S01]  /*42e0*/  @!P0 SEL R0, R3, R10, !P2 ;  /* 0x0000000a03008207 */ /* 0x000fe20005000000 */
[----:B------:R-:W-:Y:S03]  /*42f0*/  IMAD.MOV R10, RZ, RZ, -R3 ;  /* 0x000000ffff0a7224 */ /* 0x000fe600078e0a03 */
[----:B------:R-:W-:Y:S01]  /*4300*/  @!P0 IADD3 R15, PT, PT, R15, -R0, RZ ;  /* 0x800000000f0f8210 */ /* 0x000fe20007ffe0ff */
[----:B------:R-:W-:Y:S01]  /*4310*/  @!P0 IMAD R0, R11, R14, R0 ;  /* 0x0000000e0b008224 */ /* 0x000fe200078e0200 */
[----:B------:R-:W-:Y:S01]  /*4320*/  IADD3 R11, PT, PT, -R9, RZ, RZ ;  /* 0x000000ff090b7210 */ /* 0x000fe20007ffe1ff */
[----:B------:R-:W-:Y:S02]  /*4330*/  IMAD R13, R2, R10, R13 ;  /* 0x0000000a020d7224 */ /* 0x000fe400078e020d */
[----:B------:R-:W-:Y:S02]  /*4340*/  @!P0 IMAD R9, R15, R26, R3 ;  /* 0x0000001a0f098224 */ /* 0x000fe400078e0203 */
[----:B------:R-:W-:Y:S02]  /*4350*/  @!P0 IMAD.MOV.U32 R3, RZ, RZ, R0 ;  /* 0x000000ffff038224 */ /* 0x000fe400078e0000 */
[----:B------:R-:W-:Y:S02]  /*4360*/  IMAD R8, R6, R11, R8 ;  /* 0x0000000b06087224 */ /* 0x000fe400078e0208 */
[----:B------:R-:W-:Y:S02]  /*4370*/  IMAD R13, R3, R2, R13 ;  /* 0x00000002030d7224 */ /* 0x000fe400078e020d */
[----:B------:R-:W-:Y:S02]  /*4380*/  IMAD R8, R9, R6, R8 ;  /* 0x0000000609087224 */ /* 0x000fe400078e0208 */
.L_x_71:
[----:B------:R-:W-:Y:S05]  /*4390*/  BRA.U UP1, `(.L_x_72) ;  /* 0x0000000101107547 */ /* 0x000fea000b800000 */
[----:B------:R-:W-:Y:S04]  /*43a0*/  MOV R0, UR6 ;  /* 0x0000000600007c02 */ /* 0x000fe80008000f00 */
[----:B------:R-:W-:Y:S04]  /*43b0*/  SHF.L.U32 R3, R0, 0x1f, RZ ;  /* 0x0000001f00037819 */ /* 0x000fe800000006ff */
[----:B------:R-:W2:Y:S02]  /*43c0*/  SYNCS.PHASECHK.TRANS64.TRYWAIT P0, [UR7+0x98], R3 ;  /* 0x00009803ff0075a7 */ /* 0x000ea40008001107 */
[----:B--2---:R-:W-:Y:S05]  /*43d0*/  @!P0 BRA `(.L_x_73) ;  /* 0x0000003800188947 */ /* 0x004fea0003800000 */
.L_x_72:
[----:B------:R-:W-:Y:S02]  /*43e0*/  R2UR UR11, R21 ;  /* 0x00000000150b72ca */ /* 0x000fe400000e0000 */
[----:B------:R-:W-:Y:S02]  /*43f0*/  R2UR UR10, R20 ;  /* 0x00000000140a72ca */ /* 0x000fe400000e0000 */
[----:B------:R-:W-:Y:S04]  /*4400*/  ISETP.NE.U32.AND P2, PT, RZ, UR4, PT ;  /* 0x00000004ff007c0c */ /* 0x000fe8000bf45070 */
[----:B------:R-:W-:Y:S05]  /*4410*/  ISETP.NE.AND.EX P2, PT, RZ, UR5, PT, P2 ;  /* 0x00000005ff007c0c */ /* 0x000fea000bf45320 */
[----:B------:R-:W-:Y:S02]  /*4420*/  USHF.L.U32 UR11, UR11, 0x6, URZ ;  /* 0x000000060b0b7899 */ /* 0x000fe400080006ff */
[----:B------:R-:W-:Y:S01]  /*4430*/  USHF.L.U32 UR10, UR10, 0x6, URZ ;  /* 0x000000060a0a7899 */ /* 0x000fe200080006ff */
[----:B------:R-:W-:Y:S11]  /*4440*/  BRA.U !UP4, `(.L_x_74) ;  /* 0x000000010c347547 */ /* 0x000ff6000b800000 */
[----:B------:R-:W-:Y:S01]  /*4450*/  UPLOP3.LUT UP0, UPT, UPT, UPT, UP3, 0x80, 0x8 ;  /* 0x000000000008789c */ /* 0x000fe20003f0f030 */
[----:B--2---:R-:W-:Y:S02]  /*4460*/  HFMA2 R0, -RZ, RZ, 0, 5.9604644775390625e-08 ;  /* 0x00000001ff007431 */ /* 0x004fe400000001ff */
[----:B------:R-:W-:Y:S03]  /*4470*/  IMAD.MOV.U32 R67, RZ, RZ, 0x1 ;  /* 0x00000001ff437424 */ /* 0x000fe600078e00ff */
[----:B------:R-:W-:Y:S05]  /*4480*/  PLOP3.LUT P0, PT, PT, PT, UP0, 0x80, 0x8 ;  /* 0x000000000008781c */ /* 0x000fea0003f0f008 */
[----:B------:R-:W2:Y:S01]  /*4490*/  @UP0 LDCU.64 UR14, c[0x0][0x888] ;  /* 0x00011100ff0e07ac */ /* 0x000ea20008000a00 */
[----:B------:R-:W-:Y:S07]  /*44a0*/  @UP0 UIMAD UR8, UR36, UR4, URZ ;  /* 0x00000004240802a4 */ /* 0x000fee000f8e02ff */
[----:B------:R-:W-:Y:S01]  /*44b0*/  @!P0 PRMT R67, R0, 0x7610, R67 ;  /* 0x0000761000438816 */ /* 0x000fe20000000043 */
[----:B--2---:R-:W-:Y:S03]  /*44c0*/  @UP0 UIMAD.WIDE UR14, UR8, 0x4, UR14 ;  /* 0x00000004080e08a5 */ /* 0x004fe6000f8e020e */
[----:B------:R-:W2:Y:S03]  /*44d0*/  @!UP0 LDCU UR8, c[0x0][0x880] ;  /* 0x00011000ff0887ac */ /* 0x000ea60008000800 */
[----:B------:R-:W-:Y:S01]  /*44e0*/  IMAD.U32 R10, RZ, RZ, UR14 ;  /* 0x0000000eff0a7e24 */ /* 0x000fe2000f8e00ff */
[----:B------:R-:W-:Y:S05]  /*44f0*/  MOV R11, UR15 ;  /* 0x0000000f000b7c02 */ /* 0x000fea0008000f00 */
[----:B------:R3:W5:Y:S02]  /*4500*/  @P0 LDG.E R35, desc[UR46][R10.64] ;  /* 0x0000002e0a230981 */ /* 0x000764000c1e1900 */
[----:B--23--:R-:W-:Y:S07]  /*4510*/  @!P0 IMAD.U32 R35, RZ, RZ, UR8 ;  /* 0x00000008ff238e24 */ /* 0x00cfee000f8e00ff */
.L_x_74:
[----:B-----5:R-:W-:Y:S01]  /*4520*/  @!P2 FSETP.EQ.AND P0, PT, R35, RZ, PT ;  /* 0x000000ff2300a20b */ /* 0x020fe20003f02000 */
[----:B------:R-:W-:Y:S01]  /*4530*/  @!UPT UIADD3 URZ, UPT, UPT, URZ, URZ, URZ ;  /* 0x000000fffffff290 */ /* 0x000fe2000fffe0ff */
[----:B------:R-:W-:Y:S11]  /*4540*/  @!P2 BRA `(.L_x_75) ;  /* 0x000000000014a947 */ /* 0x000ff60003800000 */
[----:B------:R-:W-:Y:S02]  /*4550*/  LOP3.LUT P2, RZ, R67, 0xff, RZ, 0xc0, !PT ;  /* 0x000000ff43ff7812 */ /* 0x000fe4000784c0ff */
[----:B------:R-:W-:Y:S04]  /*4560*/  PLOP3.LUT P0, PT, PT, PT, UP0, 0x80, 0x8 ;  /* 0x000000000008781c */ /* 0x000fe80003f0f008 */
[----:B------:R-:W-:Y:S07]  /*4570*/  PLOP3.LUT P0, PT, P0, PT, PT, 0x8, 0x80 ;  /* 0x000000000080781c */ /* 0x000fee000070e170 */
[----:B------:R-:W-:Y:S11]  /*4580*/  @P2 FSETP.EQ.AND P0, PT, R35, RZ, PT ;  /* 0x000000ff2300220b */ /* 0x000ff60003f02000 */
[----:B------:R-:W-:Y:S02]  /*4590*/  @!UPT UIADD3 URZ, UPT, UPT, URZ, URZ, URZ ;  /* 0x000000fffffff290 */ /* 0x000fe4000fffe0ff */
.L_x_75:
[----:B------:R-:W-:Y:S01]  /*45a0*/  ULEA UR15, UR13, UR7, 0x3 ;  /* 0x000000070d0f7291 */ /* 0x000fe2000f8e18ff */
[----:B--2---:R-:W-:Y:S02]  /*45b0*/  SHF.L.U32 R3, R34, 0x1f, RZ ;  /* 0x0000001f22037819 */ /* 0x004fe400000006ff */
[----:B------:R-:W-:Y:S04]  /*45c0*/  ELECT P4, URZ, PT ;  /* 0x0000000000ff782f */ /* 0x000fe80003880000 */
[----:B------:R-:W-:Y:S02]  /*45d0*/  PLOP3.LUT P4, PT, P0, P4, PT, 0xf2, 0x2f ;  /* 0x00000000002f781c */ /* 0x000fe40000789e72 */
[----:B------:R-:W2:Y:S11]  /*45e0*/  SYNCS.PHASECHK.TRANS64.TRYWAIT P2, [UR15+0x78], R3 ;  /* 0x00007803ff0075a7 */ /* 0x000eb6000804110f */
[----:B-1----:R-:W-:Y:S05]  /*45f0*/  @!P4 IADD3 R20, P0, PT, R32, 0x580, RZ ;  /* 0x000005802014c810 */ /* 0x002fea0007f1e0ff */
[----:B------:R-:W-:Y:S01]  /*4600*/  @!P4 IMAD.X R12, RZ, RZ, R33, P0 ;  /* 0x000000ffff0cc224 */ /* 0x000fe200000e0621 */
[----:B--2---:R-:W-:Y:S07]  /*4610*/  @!P2 BRA `(.L_x_76) ;  /* 0x0000003400a0a947 */ /* 0x004fee0003800000 */
.L_x_151:
[----:B------:R-:W2:Y:S01]  /*4620*/  LDC.64 R14, c[0x0][0xb10] ;  /* 0x0002c400ff0e7b82 */ /* 0x000ea20000000a00 */
[----:B------:R-:W-:Y:S01]  /*4630*/  @!P4 R2UR UR8, R12 ;  /* 0x000000000c08c2ca */ /* 0x000fe200000e0000 */
[----:B------:R-:W-:Y:S01]  /*4640*/  VOTEU.ALL UP2, P4 ;  /* 0x0000000000ff7886 */ /* 0x000fe20002040000 */
[----:B------:R-:W-:Y:S01]  /*4650*/  @!P4 R2UR UR9, R20 ;  /* 0x000000001409c2ca */ /* 0x000fe200000e0000 */
[----:B------:R-:W-:Y:S01]  /*4660*/  VOTEU.ALL UP1, P4 ;  /* 0x0000000000ff7886 */ /* 0x000fe20002020000 */
[----:B------:R-:W-:Y:S03]  /*4670*/  UMOV UR20, 0x0 ;  /* 0x0000000000147882 */ /* 0x000fe60000000000 */
[----:B------:R-:W3:Y:S01]  /*4680*/  LDC.64 R10, c[0x0][0xb18] ;  /* 0x0002c600ff0a7b82 */ /* 0x000ee20000000a00 */
[----:B------:R-:W-:Y:S01]  /*4690*/  UMOV UR21, 0x10000000 ;  /* 0x1000000000157882 */ /* 0x000fe20000000000 */
[----:B------:R-:W-:Y:S01]  /*46a0*/  UMOV UR12, UR36 ;  /* 0x00000024000c7c82 */ /* 0x000fe20008000000 */
[----:B------:R-:W-:Y:S01]  /*46b0*/  UIADD3 UR14, UPT, UPT, UR13, 0x1, URZ ;  /* 0x000000010d0e7890 */ /* 0x000fe2000fffe0ff */
[----:B------:R-:W-:Y:S01]  /*46c0*/  @P3 SHF.R.U32.HI R24, RZ, 0x10, R29 ;  /* 0x00000010ff183819 */ /* 0x000fe2000001161d */
[----:B------:R-:W-:Y:S03]  /*46d0*/  VIADD R27, R27, 0x1 ;  /* 0x000000011b1b7836 */ /* 0x000fe60000000000 */
[----:B-1----:R-:W1:Y:S01]  /*46e0*/  @!P1 LDC R0, c[0x0][0xb20] ;  /* 0x0002c800ff009b82 */ /* 0x002e620000000800 */
[----:B------:R-:W-:Y:S01]  /*46f0*/  UISETP.NE.AND UP5, UPT, UR14, 0x3, UPT ;  /* 0x000000030e00788c */ /* 0x000fe2000bfa5270 */
[----:B------:R-:W-:Y:S01]  /*4700*/  IMAD.U32 R21, RZ, RZ, UR8 ;  /* 0x00000008ff157e24 */ /* 0x000fe2000f8e00ff */
[----:B------:R-:W-:Y:S05]  /*4710*/  @!UP2 ULEA UR8, UR13, UR7, 0xd ;  /* 0x000000070d08a291 */ /* 0x000fea000f8e68ff */
[----:B------:R-:W5:Y:S01]  /*4720*/  @!P1 LDC R3, c[0x0][0xb0c] ;  /* 0x0002c300ff039b82 */ /* 0x000f620000000800 */
[----:B------:R-:W-:Y:S01]  /*4730*/  IMAD.U32 R20, RZ, RZ, UR9 ;  /* 0x00000009ff147e24 */ /* 0x000fe2000f8e00ff */
[----:B------:R-:W-:Y:S01]  /*4740*/  UIADD3 UR9, UPT, UPT, UR15, 0x60, URZ ;  /* 0x000000600f097890 */ /* 0x000fe2000fffe0ff */
[----:B------:R-:W-:Y:S01]  /*4750*/  @!P4 R2UR UR19, R21 ;  /* 0x000000001513c2ca */ /* 0x000fe200000e0000 */
[----:B------:R-:W-:Y:S02]  /*4760*/  @!UP2 UIADD3 UR8, UPT, UPT, UR8, 0x400, URZ ;  /* 0x000004000808a890 */ /* 0x000fe4000fffe0ff */
[----:B------:R-:W-:Y:S01]  /*4770*/  @!P4 R2UR UR18, R20 ;  /* 0x000000001412c2ca */ /* 0x000fe200000e0000 */
[----:B------:R-:W-:Y:S01]  /*4780*/  @!P4 IMAD.MOV.U32 R20, RZ, RZ, 0x2000 ;  /* 0x00002000ff14c424 */ /* 0x000fe200078e00ff */
[----:B------:R-:W-:Y:S02]  /*4790*/  UPRMT UR16, UR37, 0x654, UR9 ;  /* 0x0000065425107896 */ /* 0x000fe40008000009 */
[----:B------:R-:W-:Y:S02]  /*47a0*/  USEL UR17, URZ, 0x1, UP5 ;  /* 0x00000001ff117887 */ /* 0x000fe4000a800000 */
[----:B------:R-:W-:Y:S04]  /*47b0*/  USEL UR14, UR14, URZ, UP5 ;  /* 0x000000ff0e0e7287 */ /* 0x000fe8000a800000 */
[----:B------:R-:W-:Y:S01]  /*47c0*/  ULEA UR13, UR14, UR7, 0x3 ;  /* 0x000000070e0d7291 */ /* 0x000fe2000f8e18ff */
[----:B------:R-:W-:Y:S02]  /*47d0*/  LOP3.LUT R34, R34, UR17, RZ, 0x3c, !PT ;  /* 0x0000001122227c12 */ /* 0x000fe4000f8e3cff */
[----:B------:R1:W-:Y:S01]  /*47e0*/  @!UP1 UTMALDG.3D [UR8], [UR18], desc[UR20] ;  /* 0x00001408120095b4 */ /* 0x0003e20008011000 */
[----:B------:R1:W-:Y:S01]  /*47f0*/  @!P4 SYNCS.ARRIVE.TRANS64.RED.A0TR RZ, [UR15+0x60], R20 ;  /* 0x00006014ffffc9a7 */ /* 0x0003e2000830040f */
[----:B------:R-:W-:Y:S02]  /*4800*/  SHF.L.U32 R12, R34, 0x1f, RZ ;  /* 0x0000001f220c7819 */ /* 0x000fe400000006ff */
[----:B-----5:R-:W-:Y:S01]  /*4810*/  @!P1 ISETP.NE.AND P2, PT, R3, 0x1, PT ;  /* 0x000000010300980c */ /* 0x020fe20003f45270 */
[C---:B--2---:R-:W-:Y:S01]  /*4820*/  @!P1 IMAD.HI.U32 R14, R13.reuse, R14, RZ ;  /* 0x0000000e0d0e9227 */ /* 0x044fe200078e00ff */
[----:B---3--:R-:W-:Y:S03]  /*4830*/  @!P1 ISETP.NE.AND P0, PT, R10, 0x1, PT ;  /* 0x000000010a00980c */ /* 0x008fe60003f05270 */
[C---:B------:R-:W-:Y:S01]  /*4840*/  @!P1 IMAD.HI.U32 R11, R8.reuse, R11, RZ ;  /* 0x0000000b080b9227 */ /* 0x040fe200078e00ff */
[----:B------:R-:W-:Y:S04]  /*4850*/  @!P1 SHF.R.U32.HI R14, RZ, R15, R14 ;  /* 0x0000000fff0e9219 */ /* 0x000fe8000001160e */
[----:B-1----:R-:W-:Y:S01]  /*4860*/  @!P1 SHF.R.U32.HI R9, RZ, R0, R11 ;  /* 0x00000000ff099219 */ /* 0x002fe2000001160b */
[----:B------:R-:W-:Y:S01]  /*4870*/  SYNCS.ARRIVE.TRANS64.RED.A1T0 RZ, [UR16], RZ ;  /* 0x000000ffffff79a7 */ /* 0x000fe20008100410 */
[----:B------:R-:W-:Y:S02]  /*4880*/  @!P1 SEL R14, R13, R14, !P2 ;  /* 0x0000000e0d0e9207 */ /* 0x000fe40005000000 */
[----:B------:R-:W-:Y:S01]  /*4890*/  @!P1 SEL R9, R8, R9, !P0 ;  /* 0x0000000908099207 */ /* 0x000fe20004000000 */
[----:B------:R-:W1:Y:S04]  /*48a0*/  SYNCS.PHASECHK.TRANS64.TRYWAIT P5, [UR13+0x78], R12 ;  /* 0x0000780cff0075a7 */ /* 0x000e6800080a110d */
[----:B------:R-:W-:Y:S02]  /*48b0*/  @!P1 IMAD.IADD R0, R9, 0x1, -R14 ;  /* 0x0000000109009824 */ /* 0x000fe400078e0a0e */
[----:B------:R-:W-:Y:S02]  /*48c0*/  @!P1 IMAD.IADD R9, R14, 0x1, -R9 ;  /* 0x000000010e099824 */ /* 0x000fe400078e0a09 */
[----:B------:R-:W-:Y:S02]  /*48d0*/  @!P1 IMAD R13, R0, R3, R13 ;  /* 0x00000003000d9224 */ /* 0x000fe400078e020d */
[----:B------:R-:W-:Y:S01]  /*48e0*/  @!P1 IMAD R8, R9, R10, R8 ;  /* 0x0000000a09089224 */ /* 0x000fe200078e0208 */
[----:B-1----:R-:W-:Y:S06]  /*48f0*/  @!P5 BRA `(.L_x_77) ;  /* 0x000000340000d947 */ /* 0x002fec0003800000 */
.L_x_153:
[----:B-1----:R-:W-:Y:S01]  /*4900*/  @!P4 IADD3 R3, P0, PT, R32, 0x580, RZ ;  /* 0x000005802003c810 */ /* 0x002fe20007f1e0ff */
[----:B------:R-:W-:Y:S01]  /*4910*/  UMOV UR18, 0x0 ;  /* 0x0000000000127882 */ /* 0x000fe20000000000 */
[----:B------:R-:W-:Y:S01]  /*4920*/  UMOV UR19, 0x10000000 ;  /* 0x1000000000137882 */ /* 0x000fe20000000000 */
[----:B------:R-:W-:Y:S01]  /*4930*/  VOTEU.ALL UP1, P4 ;  /* 0x0000000000ff7886 */ /* 0x000fe20002020000 */
[----:B------:R-:W-:Y:S01]  /*4940*/  @!P4 R2UR UR9, R3 ;  /* 0x000000000309c2ca */ /* 0x000fe200000e0000 */
[----:B------:R-:W-:Y:S01]  /*4950*/  @!P4 IMAD.X R0, RZ, RZ, R33, P0 ;  /* 0x000000ffff00c224 */ /* 0x000fe200000e0621 */
[----:B------:R-:W-:Y:S01]  /*4960*/  UMOV UR12, UR36 ;  /* 0x00000024000c7c82 */ /* 0x000fe20008000000 */
[----:B------:R-:W-:Y:S01]  /*4970*/  @P3 R2UR UR36, R24 ;  /* 0x00000000182432ca */ /* 0x000fe200000e0000 */
[----:B------:R-:W-:Y:S01]  /*4980*/  @!UP1 ULEA UR15, UR14, UR7, 0xd ;  /* 0x000000070e0f9291 */ /* 0x000fe2000f8e68ff */
[----:B------:R-:W-:Y:S01]  /*4990*/  ISETP.NE.AND P0, PT, R27, 0x2, PT ;  /* 0x000000021b00780c */ /* 0x000fe20003f05270 */
[----:B------:R-:W-:Y:S01]  /*49a0*/  @!UP1 UIADD3 UR10, UPT, UPT, UR10, 0x20, URZ ;  /* 0x000000200a0a9890 */ /* 0x000fe2000fffe0ff */
[----:B------:R-:W-:Y:S01]  /*49b0*/  @!P4 R2UR UR8, R0 ;  /* 0x000000000008c2ca */ /* 0x000fe200000e0000 */
[----:B------:R-:W-:Y:S01]  /*49c0*/  IMAD.IADD R20, R8, 0x1, R66 ;  /* 0x0000000108147824 */ /* 0x000fe200078e0242 */
[----:B------:R-:W-:Y:S01]  /*49d0*/  SEL R0, RZ, 0x1, P0 ;  /* 0x00000001ff007807 */ /* 0x000fe20000000000 */
[----:B------:R-:W-:Y:S01]  /*49e0*/  IMAD.IADD R21, R13, 0x1, R68 ;  /* 0x000000010d157824 */ /* 0x000fe200078e0244 */
[----:B------:R-:W-:Y:S02]  /*49f0*/  SEL R27, R27, RZ, P0 ;  /* 0x000000ff1b1b7207 */ /* 0x000fe40000000000 */
[----:B------:R-:W-:Y:S01]  /*4a00*/  IMAD.U32 R10, RZ, RZ, UR9 ;  /* 0x00000009ff0a7e24 */ /* 0x000fe2000f8e00ff */
[----:B------:R-:W-:Y:S01]  /*4a10*/  UIADD3 UR9, UPT, UPT, UR13, 0x60, URZ ;  /* 0x000000600d097890 */ /* 0x000fe2000fffe0ff */
[----:B------:R-:W-:Y:S03]  /*4a20*/  LOP3.LUT R25, R25, R0, RZ, 0x3c, !PT ;  /* 0x0000000019197212 */ /* 0x000fe600078e3cff */
[----:B------:R-:W-:Y:S02]  /*4a30*/  @!P4 R2UR UR16, R10 ;  /* 0x000000000a10c2ca */ /* 0x000fe400000e0000 */
[----:B------:R-:W-:Y:S01]  /*4a40*/  IMAD.U32 R11, RZ, RZ, UR8 ;  /* 0x00000008ff0b7e24 */ /* 0x000fe2000f8e00ff */
[----:B------:R-:W-:Y:S01]  /*4a50*/  @!UP1 UIADD3 UR8, UPT, UPT, UR15, 0x400, URZ ;  /* 0x000004000f089890 */ /* 0x000fe2000fffe0ff */
[----:B------:R-:W-:Y:S01]  /*4a60*/  VOTEU.ALL UP1, P4 ;  /* 0x0000000000ff7886 */ /* 0x000fe20002020000 */
[----:B------:R-:W-:Y:S02]  /*4a70*/  UPRMT UR15, UR37, 0x654, UR9 ;  /* 0x00000654250f7896 */ /* 0x000fe40008000009 */
[----:B------:R-:W-:Y:S11]  /*4a80*/  @!P4 R2UR UR17, R11 ;  /* 0x000000000b11c2ca */ /* 0x000ff600000e0000 */
[----:B------:R-:W-:Y:S02]  /*4a90*/  @!UPT UIADD3 URZ, UPT, UPT, URZ, URZ, URZ ;  /* 0x000000fffffff290 */ /* 0x000fe4000fffe0ff */
[----:B------:R2:W-:Y:S01]  /*4aa0*/  @!UP1 UTMALDG.3D [UR8], [UR16], desc[UR18] ;  /* 0x00001208100095b4 */ /* 0x0005e20008011000 */
[----:B------:R2:W-:Y:S01]  /*4ab0*/  @!P4 SYNCS.ARRIVE.TRANS64.RED.A0TR RZ, [UR13+0x60], R23 ;  /* 0x00006017ffffc9a7 */ /* 0x0005e2000830040d */
[----:B------:R-:W-:Y:S04]  /*4ac0*/  UIADD3 UR13, UPT, UPT, UR14, 0x1, URZ ;  /* 0x000000010e0d7890 */ /* 0x000fe8000fffe0ff */
[----:B------:R-:W-:Y:S04]  /*4ad0*/  UISETP.NE.AND UP1, UPT, UR13, 0x3, UPT ;  /* 0x000000030d00788c */ /* 0x000fe8000bf25270 */
[----:B------:R-:W-:Y:S02]  /*4ae0*/  USEL UR14, URZ, 0x1, UP1 ;  /* 0x00000001ff0e7887 */ /* 0x000fe40008800000 */
[----:B------:R-:W-:Y:S02]  /*4af0*/  USEL UR13, UR13, URZ, UP1 ;  /* 0x000000ff0d0d7287 */ /* 0x000fe40008800000 */
[----:B------:R-:W-:Y:S02]  /*4b00*/  UPLOP3.LUT UP1, UPT, UPT, UPT, UPT, 0x80, 0x8 ;  /* 0x000000000008789c */ /* 0x000fe40003f2f070 */
[----:B------:R-:W-:Y:S01]  /*4b10*/  LOP3.LUT R34, R34, UR14, RZ, 0x3c, !PT ;  /* 0x0000000e22227c12 */ /* 0x000fe2000f8e3cff */
[----:B------:R-:W-:Y:S01]  /*4b20*/  SYNCS.ARRIVE.TRANS64.RED.A1T0 RZ, [UR15], RZ ;  /* 0x000000ffffff79a7 */ /* 0x000fe2000810040f */
[----:B------:R-:W-:Y:S07]  /*4b30*/  @P3 BRA `(.L_x_78) ;  /* 0xfffffff4001c3947 */ /* 0x000fee000383ffff */
[----:B------:R-:W-:Y:S01]  /*4b40*/  UIADD3 UR7, UPT, UPT, UR7, 0x78, URZ ;  /* 0x0000007807077890 */ /* 0x000fe2000fffe0ff */
[----:B------:R-:W-:-:S03]  /*4b50*/  SHF.L.U32 R3, R34, 0x1f, RZ ;  /* 0x0000001f22037819 */ /* 0x000fc600000006ff */
[----:B------:R-:W-:-:S09]  /*4b60*/  ULEA UR4, UR13, UR7, 0x3 ;  /* 0x000000070d047291 */ /* 0x000fd2000f8e18ff */
[----:B------:R-:W1:Y:S02]  /*4b70*/  SYNCS.PHASECHK.TRANS64.TRYWAIT P0, [UR4], R3 ;  /* 0x00000003ff0075a7 */ /* 0x000e640008001104 */
[----:B-1----:R-:W-:Y:S05]  /*4b80*/  @!P0 BRA `(.L_x_79) ;  /* 0x0000003000748947 */ /* 0x002fea0003800000 */
.L_x_155:
        /* <DEDUP_REMOVED lines=9> */
.L_x_157:
[----:B------:R-:W-:-:S04]  /*4c20*/  UIADD3 UR5, UPT, UPT, UR5, 0x1, URZ ;  /* 0x0000000105057890 */ /* 0x000fc8000fffe0ff */
[----:B------:R-:W-:-:S04]  /*4c30*/  UISETP.NE.AND UP0, UPT, UR5, 0x3, UPT ;  /* 0x000000030500788c */ /* 0x000fc8000bf05270 */
[----:B------:R-:W-:Y:S02]  /*4c40*/  USEL UR4, URZ, 0x1, UP0 ;  /* 0x00000001ff047887 */ /* 0x000fe40008000000 */
[----:B------:R-:W-:-:S04]  /*4c50*/  USEL UR5, UR5, URZ, UP0 ;  /* 0x000000ff05057287 */ /* 0x000fc80008000000 */
[----:B------:R-:W-:Y:S01]  /*4c60*/  ULEA UR5, UR5, UR7, 0x3 ;  /* 0x0000000705057291 */ /* 0x000fe2000f8e18ff */
[----:B-1----:R-:W-:-:S04]  /*4c70*/  LOP3.LUT R3, R34, UR4, RZ, 0x3c, !PT ;  /* 0x0000000422037c12 */ /* 0x002fc8000f8e3cff */
[----:B------:R-:W-:Y:S01]  /*4c80*/  SHF.L.U32 R3, R3, 0x1f, RZ ;  /* 0x0000001f03037819 */ /* 0x000fe200000006ff */
[----:B------:R-:W-:-:S07]  /*4c90*/  IMAD.U32 R0, RZ, RZ, UR5 ;  /* 0x00000005ff007e24 */ /* 0x000fce000f8e00ff */
.L_x_81:
[----:B-1----:R1:W3:Y:S02]  /*4ca0*/  SYNCS.PHASECHK.TRANS64.TRYWAIT P0, [R0+URZ], R3 ;  /* 0x00000003000075a7 */ /* 0x0022e400080011ff */
[----:B---3--:R-:W-:Y:S05]  /*4cb0*/  @!P0 NANOSLEEP.SYNCS 0x989680 ;  /* 0x009896800000895d */ /* 0x008fea0003900000 */
[----:B------:R-:W3:Y:S02]  /*4cc0*/  @!P0 SYNCS.PHASECHK.TRANS64 P0, [R0+URZ], R3 ;  /* 0x00000003000085a7 */ /* 0x000ee400080010ff */
[----:B--23--:R-:W-:Y:S05]  /*4cd0*/  @P0 EXIT ;  /* 0x000000000000094d */ /* 0x00cfea0003800000 */
[----:B------:R-:W-:Y:S05]  /*4ce0*/  BRA `(.L_x_81) ;  /* 0xfffffffc00ec7947 */ /* 0x000fea000383ffff */
.L_x_69:
[----:B------:R-:W-:-:S06]  /*4cf0*/  UISETP.GE.AND UP1, UPT, UR8, 0x4, UPT ;  /* 0x000000040800788c */ /* 0x000fcc000bf26270 */
[----:B------:R-:W-:-:S13]  /*4d00*/  PLOP3.LUT P0, PT, PT, PT, UP1, 0x80, 0x8 ;  /* 0x000000000008781c */ /* 0x000fda0003f0f018 */
[----:B------:R-:W-:Y:S05]  /*4d10*/  @!P0 EXIT ;  /* 0x000000000000894d */ /* 0x000fea0003800000 */
[----:B------:R-:W-:Y:S01]  /*4d20*/  BAR.SYNC.DEFER_BLOCKING 0x6, 0xa0 ;  /* 0x0182800000007b1d */ /* 0x000fe20000010000 */
[C---:B------:R-:W-:Y:S01]  /*4d30*/  IMAD.SHL.U32 R0, R79.reuse, 0x20, RZ ;  /* 0x000000204f007824 */ /* 0x040fe200078e00ff */
[C---:B------:R-:W-:Y:S01]  /*4d40*/  R2P PR, R79.reuse, 0x6 ;  /* 0x000000064f007804 */ /* 0x040fe20000000000 */
[C---:B------:R-:W-:Y:S02]  /*4d50*/  IMAD.SHL.U32 R72, R79.reuse, 0x4, RZ ;  /* 0x000000044f487824 */ /* 0x040fe400078e00ff */
[C---:B------:R-:W-:Y:S01]  /*4d60*/  IMAD.U32 R32, R79.reuse, 0x10000, RZ ;  /* 0x000100004f207824 */ /* 0x040fe200078e00ff */
[----:B------:R-:W-:Y:S02]  /*4d70*/  UMOV UR48, 0x400 ;  /* 0x0000040000307882 */ /* 0x000fe40000000000 */
[----:B------:R-:W1:Y:S01]  /*4d80*/  LDC R71, c[0x0][0x370] ;  /* 0x0000dc00ff477b82 */ /* 0x000e620000000800 */
[----:B------:R-:W-:Y:S01]  /*4d90*/  ULEA UR48, UR37, UR48, 0x18 ;  /* 0x0000003025307291 */ /* 0x000fe2000f8ec0ff */
[C---:B------:R-:W-:Y:S01]  /*4da0*/  LOP3.LUT R7, R0.reuse, 0xe0, RZ, 0xc0, !PT ;  /* 0x000000e000077812 */ /* 0x040fe200078ec0ff */
[----:B------:R-:W-:Y:S01]  /*4db0*/  IMAD.SHL.U32 R5, R79, 0x10, RZ ;  /* 0x000000104f057824 */ /* 0x000fe200078e00ff */
[----:B------:R-:W-:Y:S01]  /*4dc0*/  LOP3.LUT R0, R0, 0x100, RZ, 0xc0, !PT ;  /* 0x0000010000007812 */ /* 0x000fe200078ec0ff */
[----:B------:R-:W-:Y:S01]  /*4dd0*/  IMAD.MOV.U32 R78, RZ, RZ, 0x8 ;  /* 0x00000008ff4e7424 */ /* 0x000fe200078e00ff */
[----:B------:R-:W-:Y:S01]  /*4de0*/  LOP3.LUT R72, R7, 0x1c, R72, 0xf8, !PT ;  /* 0x0000001c07487812 */ /* 0x000fe200078ef848 */
[----:B------:R-:W-:Y:S01]  /*4df0*/  IMAD.MOV.U32 R77, RZ, RZ, 0x10 ;  /* 0x00000010ff4d7424 */ /* 0x000fe200078e00ff */
[----:B------:R-:W2:Y:S01]  /*4e00*/  LDC R28, c[0x0][0xb0c] ;  /* 0x0002c300ff1c7b82 */ /* 0x000ea20000000800 */
[----:B------:R-:W-:Y:S01]  /*4e10*/  SHF.R.U32.HI R7, RZ, 0x2, R79 ;  /* 0x00000002ff077819 */ /* 0x000fe2000001164f */
[----:B------:R-:W-:Y:S01]  /*4e20*/  IMAD.MOV.U32 R30, RZ, RZ, RZ ;  /* 0x000000ffff1e7224 */ /* 0x000fe200078e00ff */
[----:B------:R-:W-:Y:S01]  /*4e30*/  LOP3.LUT R32, R32, 0x600000, RZ, 0xc0, !PT ;  /* 0x0060000020207812 */ /* 0x000fe200078ec0ff */
[----:B------:R-:W-:Y:S01]  /*4e40*/  IMAD.MOV.U32 R76, RZ, RZ, RZ ;  /* 0x000000ffff4c7224 */ /* 0x000fe200078e00ff */
[----:B------:R-:W-:Y:S01]  /*4e50*/  LOP3.LUT R5, R0, 0x600, R5, 0xf8, !PT ;  /* 0x0000060000057812 */ /* 0x000fe200078ef805 */
[----:B------:R-:W-:Y:S01]  /*4e60*/  IMAD.MOV.U32 R82, RZ, RZ, RZ ;  /* 0x000000ffff527224 */ /* 0x000fe200078e00ff */
[----:B------:R-:W-:Y:S01]  /*4e70*/  LOP3.LUT R72, R72, 0x4, R7, 0x78, !PT ;  /* 0x0000000448487812 */ /* 0x000fe200078e7807 */
[----:B------:R-:W4:Y:S01]  /*4e80*/  LDC R69, c[0x0][0xb20] ;  /* 0x0002c800ff457b82 */ /* 0x000f220000000800 */
[----:B------:R-:W3:Y:S01]  /*4e90*/  LDS R3, [UR48+0x150] ;  /* 0x00015030ff037984 */ /* 0x000ee20008000800 */
[----:B------:R-:W-:Y:S01]  /*4ea0*/  LOP3.LUT R79, R79, 0x60, RZ, 0xc0, !PT ;  /* 0x000000604f4f7812 */ /* 0x000fe200078ec0ff */
[----:B------:R-:W-:Y:S01]  /*4eb0*/  IMAD.MOV.U32 R75, RZ, RZ, RZ ;  /* 0x000000ffff4b7224 */ /* 0x000fe200078e00ff */
[----:B------:R-:W-:Y:S01]  /*4ec0*/  LOP3.LUT R72, R5, R72, RZ, 0xfc, !PT ;  /* 0x0000004805487212 */ /* 0x000fe200078efcff */
[----:B------:R-:W1:Y:S01]  /*4ed0*/  LDCU.64 UR54, c[0x0][0x348] ;  /* 0x00006900ff3677ac */ /* 0x000e620008000a00 */
[----:B------:R-:W-:-:S02]  /*4ee0*/  SEL R78, R78, 0xfffffff8, !P1 ;  /* 0xfffffff84e4e7807 */ /* 0x000fc40004800000 */
[----:B------:R-:W1:Y:S01]  /*4ef0*/  LDC R27, c[0x0][0xb30] ;  /* 0x0002cc00ff1b7b82 */ /* 0x000e620000000800 */
[----:B------:R-:W-:Y:S01]  /*4f00*/  SEL R77, R77, 0xfffffff0, !P2 ;  /* 0xfffffff04d4d7807 */ /* 0x000fe20005000000 */
[----:B------:R-:W1:Y:S01]  /*4f10*/  LDCU.64 UR38, c[0x0][0x888] ;  /* 0x00011100ff2677ac */ /* 0x000e620008000a00 */
[----:B------:R-:W1:Y:S05]  /*4f20*/  LDCU.64 UR44, c[0x0][0x890] ;  /* 0x00011200ff2c77ac */ /* 0x000e6a0008000a00 */
[----:B------:R-:W1:Y:S01]  /*4f30*/  LDC.64 R64, c[0x0][0xb10] ;  /* 0x0002c400ff407b82 */ /* 0x000e620000000a00 */
[----:B------:R-:W-:Y:S01]  /*4f40*/  UMOV UR51, 0x1 ;  /* 0x0000000100337882 */ /* 0x000fe20000000000 */
[----:B------:R-:W-:Y:S01]  /*4f50*/  UMOV UR56, URZ ;  /* 0x000000ff00387c82 */ /* 0x000fe20008000000 */
[----:B------:R-:W-:Y:S01]  /*4f60*/  UIADD3 UR52, UPT, UPT, UR48, 0x400, URZ ;  /* 0x0000040030347890 */ /* 0x000fe2000fffe0ff */
[----:B------:R-:W-:Y:S01]  /*4f70*/  UMOV UR50, URZ ;  /* 0x000000ff00327c82 */ /* 0x000fe20008000000 */
[----:B------:R-:W-:-:S03]  /*4f80*/  UMOV UR49, URZ ;  /* 0x000000ff00317c82 */ /* 0x000fc60008000000 */
[----:B------:R-:W1:Y:S08]  /*4f90*/  LDC.64 R24, c[0x0][0xb18] ;  /* 0x0002c600ff187b82 */ /* 0x000e700000000a00 */
[----:B------:R-:W1:Y:S08]  /*4fa0*/  LDC.64 R22, c[0x0][0xb28] ;  /* 0x0002ca00ff167b82 */ /* 0x000e700000000a00 */
[----:B------:R-:W1:Y:S01]  /*4fb0*/  LDC.64 R62, c[0x0][0x8b0] ;  /* 0x00022c00ff3e7b82 */ /* 0x000e620000000a00 */
[----:B---3--:R-:W-:-:S07]  /*4fc0*/  IMAD.IADD R32, R3, 0x1, R32 ;  /* 0x0000000103207824 */ /* 0x008fce00078e0220 */
[----:B------:R-:W3:Y:S08]  /*4fd0*/  LDC.64 R60, c[0x0][0x8a8] ;  /* 0x00022a00ff3c7b82 */ /* 0x000ef00000000a00 */
[----:B--2-4-:R-:W1:Y:S02]  /*4fe0*/  LDC R70, c[0x0][0x374] ;  /* 0x0000dd00ff467b82 */ /* 0x014e640000000800 */
.L_x_112:
[C---:B------:R-:W-:Y:S02]  /*4ff0*/  LEA R0, R82.reuse, UR48, 0x3 ;  /* 0x0000003052007c11 */ /* 0x040fe4000f8e18ff */
[----:B------:R-:W-:Y:S02]  /*5000*/  SHF.L.U32 R3, R75, 0x1f, RZ ;  /* 0x0000001f4b037819 */ /* 0x000fe400000006ff */
[----:B-1----:R-:W-:Y:S02]  /*5010*/  LEA R16, R82, UR48, 0x4 ;  /* 0x0000003052107c11 */ /* 0x002fe4000f8e20ff */
[----:B------:R-:W2:Y:S02]  /*5020*/  SYNCS.PHASECHK.TRANS64.TRYWAIT P0, [R0+URZ+0xa0], R3 ;  /* 0x0000a003000075a7 */ /* 0x000ea400080011ff */
[----:B--2---:R-:W-:Y:S05]  /*5030*/  @!P0 BRA `(.L_x_82) ;  /* 0x0000002c00788947 */ /* 0x004fea0003800000 */
.L_x_158:
[----:B------:R-:W4:Y:S01]  /*5040*/  LDC.64 R12, c[0x0][0xb10] ;  /* 0x0002c400ff0c7b82 */ /* 0x000f220000000a00 */
[----:B------:R-:W3:Y:S01]  /*5050*/  LDS.128 R16, [R16+0x130] ;  /* 0x0001300010107984 */ /* 0x000ee20000000c00 */
[----:B-1----:R-:W-:Y:S01]  /*5060*/  ISETP.NE.AND P1, PT, R27, 0x1, PT ;  /* 0x000000011b00780c */ /* 0x002fe20003f25270 */
[----:B--2---:R-:W-:Y:S01]  /*5070*/  VIADD R0, R0, 0xb0 ;  /* 0x000000b000007836 */ /* 0x004fe20000000000 */
[----:B------:R-:W-:Y:S04]  /*5080*/  ISETP.GE.AND P0, PT, R26, 0x1, PT ;  /* 0x000000011a00780c */ /* 0x000fe80003f06270 */
[----:B------:R-:W1:Y:S01]  /*5090*/  LDC.64 R10, c[0x0][0xb18] ;  /* 0x0002c600ff0a7b82 */ /* 0x000e620000000a00 */
[----:B------:R-:W-:Y:S01]  /*50a0*/  PRMT R0, RZ, 0x654, R0 ;  /* 0x00000654ff007816 */ /* 0x000fe20000000000 */
[----:B------:R-:W-:Y:S01]  /*50b0*/  @!PT LDS RZ, [RZ] ;  /* 0x00000000fffff984 */ /* 0x000fe20000000800 */
[----:B------:R-:W-:Y:S01]  /*50c0*/  @!PT LDS RZ, [RZ] ;  /* 0x00000000fffff984 */ /* 0x000fe20000000800 */
[----:B------:R-:W-:Y:S01]  /*50d0*/  @!PT LDS RZ, [RZ] ;  /* 0x00000000fffff984 */ /* 0x000fe20000000800 */
[----:B------:R-:W-:Y:S01]  /*50e0*/  @!PT LDS RZ, [RZ] ;  /* 0x00000000fffff984 */ /* 0x000fe20000000800 */
[----:B------:R2:W-:Y:S06]  /*50f0*/  MEMBAR.ALL.CTA ;  /* 0x0000000000007992 */ /* 0x0005ec0000008000 */
[----:B--2---:R-:W2:Y:S01]  /*5100*/  FENCE.VIEW.ASYNC.S ;  /* 0x00000000000073c6 */ /* 0x004ea20000000000 */
[----:B------:R-:W1:Y:S08]  /*5110*/  @!P1 LDC R14, c[0x0][0xb20] ;  /* 0x0002c800ff0e9b82 */ /* 0x000e700000000800 */
[----:B------:R-:W1:Y:S01]  /*5120*/  @!P1 LDC R9, c[0x0][0xb0c] ;  /* 0x0002c300ff099b82 */ /* 0x000e620000000800 */
[----:B--2---:R2:W-:Y:S01]  /*5130*/  SYNCS.ARRIVE.TRANS64.RED.A1T0 RZ, [R0+URZ], RZ ;  /* 0x000000ff00ff79a7 */ /* 0x0045e200081004ff */
[----:B---3--:R-:W-:Y:S04]  /*5140*/  LOP3.LUT P4, RZ, R18, 0x1, RZ, 0xc0, !PT ;  /* 0x0000000112ff7812 */ /* 0x008fe8000788c0ff */
[----:B------:R-:W-:Y:S09]  /*5150*/  P2R R80, PR, RZ, 0x10 ;  /* 0x00000010ff507803 */ /* 0x000ff20000000000 */
[----:B------:R-:W-:Y:S02]  /*5160*/  @P4 MOV R31, R16 ;  /* 0x00000010001f4202 */ /* 0x000fe40000000f00 */
[----:B------:R-:W-:Y:S01]  /*5170*/  @P4 LOP3.LUT R29, R17, 0xffff, RZ, 0xc0, !PT ;  /* 0x0000ffff111d4812 */ /* 0x000fe200078ec0ff */
[----:B--2-4-:R-:W-:Y:S06]  /*5180*/  @!P0 BRA `(.L_x_83) ;  /* 0x0000000000a48947 */ /* 0x014fec0003800000 */
[----:B------:R-:W-:Y:S01]  /*5190*/  IMAD.HI.U32 R36, R70, R25, RZ ;  /* 0x0000001946247227 */ /* 0x000fe200078e00ff */
[----:B------:R-:W-:Y:S02]  /*51a0*/  ISETP.NE.AND P0, PT, R24, 0x1, PT ;  /* 0x000000011800780c */ /* 0x000fe40003f05270 */
[----:B------:R-:W-:Y:S01]  /*51b0*/  ISETP.NE.AND P2, PT, R26, 0x1, PT ;  /* 0x000000011a00780c */ /* 0x000fe20003f45270 */
[-C--:B------:R-:W-:Y:S01]  /*51c0*/  IMAD.HI.U32 R34, R71, R64.reuse, RZ ;  /* 0x0000004047227227 */ /* 0x080fe200078e00ff */
[----:B------:R-:W-:Y:S02]  /*51d0*/  SHF.R.U32.HI R37, RZ, R69, R36 ;  /* 0x00000045ff257219 */ /* 0x000fe40000011624 */
[----:B------:R-:W-:Y:S01]  /*51e0*/  ISETP.NE.AND P3, PT, R28, 0x1, PT ;  /* 0x000000011c00780c */ /* 0x000fe20003f65270 */
[----:B------:R-:W-:Y:S01]  /*51f0*/  IMAD.HI.U32 R40, R29, R25, RZ ;  /* 0x000000191d287227 */ /* 0x000fe200078e00ff */
[----:B------:R-:W-:Y:S02]  /*5200*/  SHF.R.U32.HI R34, RZ, R65, R34 ;  /* 0x00000041ff227219 */ /* 0x000fe40000011622 */
[----:B------:R-:W-:Y:S01]  /*5210*/  SEL R3, R70, R37, !P0 ;  /* 0x0000002546037207 */ /* 0x000fe20004000000 */
[----:B------:R-:W-:Y:S01]  /*5220*/  IMAD.HI.U32 R38, R31, R64, RZ ;  /* 0x000000401f267227 */ /* 0x000fe200078e00ff */
[----:B------:R-:W-:Y:S03]  /*5230*/  SEL R7, R71, R34, !P3 ;  /* 0x0000002247077207 */ /* 0x000fe60005800000 */
[-C--:B------:R-:W-:Y:S01]  /*5240*/  IMAD.HI.U32 R34, R3, R22.reuse, RZ ;  /* 0x0000001603227227 */ /* 0x080fe200078e00ff */
[----:B------:R-:W-:Y:S03]  /*5250*/  SHF.R.U32.HI R38, RZ, R65, R38 ;  /* 0x00000041ff267219 */ /* 0x000fe60000011626 */
[----:B------:R-:W-:Y:S01]  /*5260*/  IMAD.HI.U32 R36, R7, R22, RZ ;  /* 0x0000001607247227 */ /* 0x000fe200078e00ff */
[----:B------:R-:W-:Y:S02]  /*5270*/  @P2 SHF.R.U32.HI R3, RZ, R23, R34 ;  /* 0x00000017ff032219 */ /* 0x000fe40000011622 */
[----:B------:R-:W-:Y:S02]  /*5280*/  SHF.R.U32.HI R34, RZ, R69, R40 ;  /* 0x00000045ff227219 */ /* 0x000fe40000011628 */
[----:B------:R-:W-:Y:S01]  /*5290*/  @P2 SHF.R.U32.HI R7, RZ, R23, R36 ;  /* 0x00000017ff072219 */ /* 0x000fe20000011624 */
[C---:B------:R-:W-:Y:S01]  /*52a0*/  IMAD R2, R26.reuse, R3, RZ ;  /* 0x000000031a027224 */ /* 0x040fe200078e02ff */
[----:B------:R-:W-:Y:S02]  /*52b0*/  SEL R5, R29, R34, !P0 ;  /* 0x000000221d057207 */ /* 0x000fe40004000000 */
[----:B------:R-:W-:Y:S01]  /*52c0*/  SEL R3, R31, R38, !P3 ;  /* 0x000000261f037207 */ /* 0x000fe20005800000 */
[----:B------:R-:W-:Y:S01]  /*52d0*/  IMAD R4, R26, R7, RZ ;  /* 0x000000071a047224 */ /* 0x000fe200078e02ff */
[C---:B------:R-:W-:Y:S01]  /*52e0*/  ISETP.GE.AND P0, PT, R5.reuse, R2, PT ;  /* 0x000000020500720c */ /* 0x040fe20003f06270 */
[----:B------:R-:W-:Y:S03]  /*52f0*/  IMAD.HI.U32 R6, R5, R22, RZ ;  /* 0x0000001605067227 */ /* 0x000fe600078e00ff */
[----:B------:R-:W-:Y:S01]  /*5300*/  ISETP.GE.OR P0, PT, R3, R4, P0 ;  /* 0x000000040300720c */ /* 0x000fe20000706670 */
[----:B------:R-:W-:Y:S01]  /*5310*/  IMAD.MOV R4, RZ, RZ, -R3 ;  /* 0x000000ffff047224 */ /* 0x000fe200078e0a03 */
[-C--:B------:R-:W-:Y:S03]  /*5320*/  SHF.R.U32.HI R6, RZ, R23.reuse, R6 ;  /* 0x00000017ff067219 */ /* 0x080fe60000011606 */
[----:B------:R-:W-:Y:S01]  /*5330*/  IMAD R31, R28, R4, R31 ;  /* 0x000000041c1f7224 */ /* 0x000fe200078e021f */
[----:B------:R-:W-:Y:S05]  /*5340*/  SEL R15, R5, R6, !P2 ;  /* 0x00000006050f7207 */ /* 0x000fea0005000000 */
[----:B------:R-:W-:Y:S02]  /*5350*/  IMAD.MOV R6, RZ, RZ, -R15 ;  /* 0x000000ffff067224 */ /* 0x000fe400078e0a0f */
[C---:B------:R-:W-:Y:S04]  /*5360*/  @!P0 IMAD.HI.U32 R2, R3.reuse, R22, RZ ;  /* 0x0000001603028227 */ /* 0x040fe800078e00ff */
[----:B------:R-:W-:Y:S01]  /*5370*/  IMAD R6, R26, R6, R5 ;  /* 0x000000061a067224 */ /* 0x000fe200078e0205 */
[----:B------:R-:W-:Y:S04]  /*5380*/  @!P0 SHF.R.U32.HI R2, RZ, R23, R2 ;  /* 0x00000017ff028219 */ /* 0x000fe80000011602 */
[----:B------:R-:W-:Y:S02]  /*5390*/  @!P0 SEL R0, R3, R2, !P2 ;  /* 0x0000000203008207 */ /* 0x000fe40005000000 */
[----:B------:R-:W-:Y:S02]  /*53a0*/  IADD3 R2, PT, PT, -R5, RZ, RZ ;  /* 0x000000ff05027210 */ /* 0x000fe40007ffe1ff */
[----:B------:R-:W-:Y:S01]  /*53b0*/  @!P0 IADD3 R8, PT, PT, R15, -R0, RZ ;  /* 0x800000000f088210 */ /* 0x000fe20007ffe0ff */
[----:B------:R-:W-:Y:S02]  /*53c0*/  @!P0 IMAD R0, R7, R6, R0 ;  /* 0x0000000607008224 */ /* 0x000fe400078e0200 */
[----:B------:R-:W-:Y:S02]  /*53d0*/  IMAD R29, R24, R2, R29 ;  /* 0x00000002181d7224 */ /* 0x000fe400078e021d */
[----:B------:R-:W-:Y:S02]  /*53e0*/  @!P0 IMAD R5, R8, R26, R3 ;  /* 0x0000001a08058224 */ /* 0x000fe400078e0203 */
[----:B------:R-:W-:Y:S04]  /*53f0*/  @!P0 IMAD.MOV.U32 R3, RZ, RZ, R0 ;  /* 0x000000ffff038224 */ /* 0x000fe800078e0000 */
[----:B------:R-:W-:Y:S02]  /*5400*/  IMAD R31, R3, R28, R31 ;  /* 0x0000001c031f7224 */ /* 0x000fe400078e021f */
[----:B------:R-:W-:Y:S07]  /*5410*/  IMAD R29, R5, R24, R29 ;  /* 0x00000018051d7224 */ /* 0x000fee00078e021d */
.L_x_83:
[----:B-1----:R-:W-:Y:S01]  /*5420*/  @!P1 ISETP.NE.AND P0, PT, R10, 0x1, PT ;  /* 0x000000010a00980c */ /* 0x002fe20003f05270 */
[----:B------:R-:W-:Y:S01]  /*5430*/  @!P1 IMAD.HI.U32 R0, R31, R12, RZ ;  /* 0x0000000c1f009227 */ /* 0x000fe200078e00ff */
[----:B------:R-:W-:Y:S01]  /*5440*/  @!P1 ISETP.NE.AND P2, PT, R9, 0x1, PT ;  /* 0x000000010900980c */ /* 0x000fe20003f45270 */
[----:B------:R-:W-:Y:S01]  /*5450*/  ULOP3.LUT UP0, URZ, UR52, 0x3f0, URZ, 0xc0, !UPT ;  /* 0x000003f034ff7892 */ /* 0x000fe2000f80c0ff */
[----:B------:R-:W-:Y:S01]  /*5460*/  R2UR UR42, R21 ;  /* 0x00000000152a72ca */ /* 0x000fe200000e0000 */
[----:B------:R-:W-:Y:S01]  /*5470*/  @!P1 IMAD.HI.U32 R3, R29, R11, RZ ;  /* 0x0000000b1d039227 */ /* 0x000fe200078e00ff */
[----:B------:R-:W-:Y:S02]  /*5480*/  @!P1 SHF.R.U32.HI R0, RZ, R13, R0 ;  /* 0x0000000dff009219 */ /* 0x000fe40000011600 */
[----:B------:R-:W-:Y:S01]  /*5490*/  R2UR UR41, R20 ;  /* 0x00000000142972ca */ /* 0x000fe200000e0000 */
[----:B------:R-:W-:Y:S01]  /*54a0*/  VIADD R82, R82, 0x1 ;  /* 0x0000000152527836 */ /* 0x000fe20000000000 */
[----:B------:R-:W-:Y:S02]  /*54b0*/  @!P1 SHF.R.U32.HI R2, RZ, R14, R3 ;  /* 0x0000000eff029219 */ /* 0x000fe40000011603 */
[----:B------:R-:W-:Y:S02]  /*54c0*/  @!P1 SEL R3, R31, R0, !P2 ;  /* 0x000000001f039207 */ /* 0x000fe40005000000 */
[----:B------:R-:W-:Y:S02]  /*54d0*/  @!P1 SEL R2, R29, R2, !P0 ;  /* 0x000000021d029207 */ /* 0x000fe40004000000 */
[----:B------:R-:W-:Y:S01]  /*54e0*/  @P4 SHF.R.U32.HI R74, RZ, 0x10, R17 ;  /* 0x00000010ff4a4819 */ /* 0x000fe20000011611 */
[----:B------:R-:W-:Y:S02]  /*54f0*/  USHF.L.U32 UR42, UR42, 0x6, URZ ;  /* 0x000000062a2a7899 */ /* 0x000fe400080006ff */
[----:B------:R-:W-:Y:S02]  /*5500*/  @!P1 IMAD.IADD R0, R2, 0x1, -R3 ;  /* 0x0000000102009824 */ /* 0x000fe400078e0a03 */
[----:B------:R-:W-:Y:S01]  /*5510*/  @!P1 IMAD.IADD R2, R3, 0x1, -R2 ;  /* 0x0000000103029824 */ /* 0x000fe200078e0a02 */
[----:B------:R-:W-:Y:S01]  /*5520*/  USHF.L.U32 UR41, UR41, 0x6, URZ ;  /* 0x0000000629297899 */ /* 0x000fe200080006ff */
[----:B------:R-:W-:Y:S02]  /*5530*/  @!P1 IMAD R31, R0, R9, R31 ;  /* 0x00000009001f9224 */ /* 0x000fe400078e021f */
[----:B------:R-:W-:Y:S01]  /*5540*/  @!P1 IMAD R29, R2, R10, R29 ;  /* 0x0000000a021d9224 */ /* 0x000fe200078e021d */
[----:B------:R-:W-:Y:S08]  /*5550*/  BRA.U !UP0, `(.L_x_84) ;  /* 0x00000001087c7547 */ /* 0x000ff0000b800000 */
[----:B------:R-:W1:Y:S01]  /*5560*/  LDCU.64 UR8, c[0x4][0x80] ;  /* 0x01001000ff0877ac */ /* 0x000e620008000a00 */
[----:B------:R-:W-:Y:S01]  /*5570*/  MOV R2, 0x0 ;  /* 0x0000000000027802 */ /* 0x000fe20000000f00 */
[----:B------:R-:W-:Y:S02]  /*5580*/  HFMA2 R12, -RZ, RZ, 0, 5.9604644775390625e-08 ;  /* 0x00000001ff0c7431 */ /* 0x000fe400000001ff */
[----:B------:R-:W-:Y:S01]  /*5590*/  IMAD.MOV.U32 R8, RZ, RZ, 0x70 ;  /* 0x00000070ff087424 */ /* 0x000fe200078e00ff */
[----:B------:R2:W3:Y:S01]  /*55a0*/  LDC.64 R14, c[0x4][R2] ;  /* 0x01000000020e7b82 */ /* 0x0004e20000000a00 */
[----:B------:R-:W4:Y:S01]  /*55b0*/  LDCU.64 UR6, c[0x4][0x88] ;  /* 0x01001100ff0677ac */ /* 0x000f220008000a00 */
[----:B------:R-:W-:Y:S01]  /*55c0*/  IMAD.MOV.U32 R13, RZ, RZ, RZ ;  /* 0x000000ffff0d7224 */ /* 0x000fe200078e00ff */
[----:B------:R-:W2:Y:S01]  /*55d0*/  LDCU.64 UR4, c[0x4][0x8] ;  /* 0x01000100ff0477ac */ /* 0x000ea20008000a00 */
[----:B-1----:R-:W-:Y:S01]  /*55e0*/  MOV R5, UR9 ;  /* 0x0000000900057c02 */ /* 0x002fe20008000f00 */
[----:B------:R-:W-:Y:S01]  /*55f0*/  IMAD.U32 R4, RZ, RZ, UR8 ;  /* 0x00000008ff047e24 */ /* 0x000fe2000f8e00ff */
[----:B----4-:R-:W-:Y:S01]  /*5600*/  MOV R7, UR7 ;  /* 0x0000000700077c02 */ /* 0x010fe20008000f00 */
[----:B------:R-:W-:Y:S01]  /*5610*/  IMAD.U32 R6, RZ, RZ, UR6 ;  /* 0x00000006ff067e24 */ /* 0x000fe2000f8e00ff */
[----:B--2---:R-:W-:Y:S01]  /*5620*/  MOV R11, UR5 ;  /* 0x00000005000b7c02 */ /* 0x004fe20008000f00 */
[----:B------:R-:W-:Y:S02]  /*5630*/  IMAD.U32 R10, RZ, RZ, UR4 ;  /* 0x00000004ff0a7e24 */ /* 0x000fe4000f8e00ff */
[----:B------:R-:W-:Y:S07]  /*5640*/  LEPC R20, `(.L_x_85) ;  /* 0x000000001014794e */ /* 0x000fee0000000000 */
[----:B---3-5:R-:W-:Y:S05]  /*5650*/  CALL.ABS.NOINC R14 ;  /* 0x000000000e007343 */ /* 0x028fea0003c00000 */
.L_x_85:
[----:B------:R-:W1:Y:S01]  /*5660*/  LDCU.64 UR8, c[0x4][0x80] ;  /* 0x01001000ff0877ac */ /* 0x000e620008000a00 */
[----:B------:R-:W2:Y:S01]  /*5670*/  LDC.64 R2, c[0x4][R2] ;  /* 0x0100000002027b82 */ /* 0x000ea20000000a00 */
[----:B------:R-:W-:Y:S02]  /*5680*/  HFMA2 R12, -RZ, RZ, 0, 5.9604644775390625e-08 ;  /* 0x00000001ff0c7431 */ /* 0x000fe400000001ff */
[----:B------:R-:W-:Y:S02]  /*5690*/  IMAD.MOV.U32 R8, RZ, RZ, 0x70 ;  /* 0x00000070ff087424 */ /* 0x000fe400078e00ff */
[----:B------:R-:W-:Y:S01]  /*56a0*/  IMAD.MOV.U32 R13, RZ, RZ, RZ ;  /* 0x000000ffff0d7224 */ /* 0x000fe200078e00ff */
[----:B------:R-:W3:Y:S01]  /*56b0*/  LDCU.64 UR6, c[0x4][0x88] ;  /* 0x01001100ff0677ac */ /* 0x000ee20008000a00 */
[----:B------:R-:W4:Y:S01]  /*56c0*/  LDCU.64 UR4, c[0x4][0x8] ;  /* 0x01000100ff0477ac */ /* 0x000f220008000a00 */
[----:B-1----:R-:W-:Y:S02]  /*56d0*/  MOV R4, UR8 ;  /* 0x0000000800047c02 */ /* 0x002fe40008000f00 */
[----:B------:R-:W-:Y:S02]  /*56e0*/  MOV R5, UR9 ;  /* 0x0000000900057c02 */ /* 0x000fe40008000f00 */
[----:B---3--:R-:W-:Y:S01]  /*56f0*/  MOV R7, UR7 ;  /* 0x0000000700077c02 */ /* 0x008fe20008000f00 */
[----:B------:R-:W-:Y:S01]  /*5700*/  IMAD.U32 R6, RZ, RZ, UR6 ;  /* 0x00000006ff067e24 */ /* 0x000fe2000f8e00ff */
[----:B----4-:R-:W-:Y:S01]  /*5710*/  MOV R11, UR5 ;  /* 0x00000005000b7c02 */ /* 0x010fe20008000f00 */
[----:B------:R-:W-:Y:S02]  /*5720*/  IMAD.U32 R10, RZ, RZ, UR4 ;  /* 0x00000004ff0a7e24 */ /* 0x000fe4000f8e00ff */
[----:B------:R-:W-:Y:S07]  /*5730*/  LEPC R20, `(.L_x_84) ;  /* 0x000000001014794e */ /* 0x000fee0000000000 */
[----:B--2---:R-:W-:Y:S05]  /*5740*/  CALL.ABS.NOINC R2 ;  /* 0x0000000002007343 */ /* 0x004fea0003c00000 */
.L_x_84:
[----:B------:R-:W-:Y:S01]  /*5750*/  ISETP.NE.U32.AND P4, PT, R62, RZ, PT ;  /* 0x000000ff3e00720c */ /* 0x000fe20003f85070 */
[----:B------:R-:W-:Y:S01]  /*5760*/  UISETP.NE.AND UP2, UPT, UR53, URZ, UPT ;  /* 0x000000ff3500728c */ /* 0x000fe2000bf45270 */
[----:B------:R-:W-:Y:S01]  /*5770*/  ISETP.NE.U32.AND P2, PT, RZ, UR38, PT ;  /* 0x00000026ff007c0c */ /* 0x000fe2000bf45070 */
[----:B------:R-:W-:Y:S01]  /*5780*/  UISETP.NE.U32.AND UP1, UPT, UR44, URZ, UPT ;  /* 0x000000ff2c00728c */ /* 0x000fe2000bf25070 */
[----:B------:R-:W-:Y:S01]  /*5790*/  ISETP.NE.AND.EX P4, PT, R63, RZ, PT, P4 ;  /* 0x000000ff3f00720c */ /* 0x000fe20003f85340 */
[----:B------:R-:W-:Y:S01]  /*57a0*/  UPLOP3.LUT UP0, UPT, UPT, UPT, UPT, 0x40, 0x4 ;  /* 0x000000000004789c */ /* 0x000fe20003f0e870 */
[----:B------:R-:W-:Y:S01]  /*57b0*/  ISETP.NE.AND.EX P2, PT, RZ, UR39, PT, P2 ;  /* 0x00000027ff007c0c */ /* 0x000fe2000bf45320 */
[----:B------:R-:W-:Y:S01]  /*57c0*/  UISETP.NE.AND.EX UP1, UPT, UR45, URZ, UPT, UP1 ;  /* 0x000000ff2d00728c */ /* 0x000fe2000bf25310 */
[----:B------:R-:W-:Y:S04]  /*57d0*/  PLOP3.LUT P1, PT, PT, PT, UP2, 0x80, 0x8 ;  /* 0x000000000008781c */ /* 0x000fe80003f2f028 */
[----:B------:R-:W-:Y:S06]  /*57e0*/  @UP2 UPLOP3.LUT UP0, UPT, UPT, UPT, UP1, 0x80, 0x8 ;  /* 0x000000000008289c */ /* 0x000fec0003f0f010 */
[----:B------:R-:W-:Y:S01]  /*57f0*/  PLOP3.LUT P0, PT, PT, PT, UP0, 0x80, 0x8 ;  /* 0x000000000008781c */ /* 0x000fe20003f0f008 */
[----:B------:R-:W-:Y:S01]  /*5800*/  @!UPT UIADD3 URZ, UPT, UPT, URZ, URZ, URZ ;  /* 0x000000fffffff290 */ /* 0x000fe2000fffe0ff */
[----:B------:R-:W-:Y:S11]  /*5810*/  BRA.U !UP1, `(.L_x_86) ;  /* 0x0000000109387547 */ /* 0x000ff6000b800000 */
[----:B------:R-:W-:Y:S01]  /*5820*/  UISETP.NE.U32.AND UP0, UPT, UR38, URZ, UPT ;  /* 0x000000ff2600728c */ /* 0x000fe2000bf05070 */
[----:B------:R-:W-:Y:S02]  /*5830*/  HFMA2 R0, -RZ, RZ, 0, 5.9604644775390625e-08 ;  /* 0x00000001ff007431 */ /* 0x000fe400000001ff */
[----:B------:R-:W-:Y:S01]  /*5840*/  IMAD.MOV.U32 R67, RZ, RZ, 0x1 ;  /* 0x00000001ff437424 */ /* 0x000fe200078e00ff */
[----:B------:R-:W-:Y:S06]  /*5850*/  UISETP.NE.AND.EX UP0, UPT, UR39, URZ, UPT, UP0 ;  /* 0x000000ff2700728c */ /* 0x000fec000bf05300 */
[----:B------:R-:W-:Y:S05]  /*5860*/  PLOP3.LUT P3, PT, PT, PT, UP0, 0x80, 0x8 ;  /* 0x000000000008781c */ /* 0x000fea0003f6f008 */
[----:B------:R-:W1:Y:S01]  /*5870*/  @UP0 LDCU.64 UR6, c[0x0][0x888] ;  /* 0x00011100ff0607ac */ /* 0x000e620008000a00 */
[----:B------:R-:W-:Y:S07]  /*5880*/  @UP0 UIMAD UR4, UR36, UR44, URZ ;  /* 0x0000002c240402a4 */ /* 0x000fee000f8e02ff */
[----:B------:R-:W-:Y:S01]  /*5890*/  @!P3 PRMT R67, R0, 0x7610, R67 ;  /* 0x000076100043b816 */ /* 0x000fe20000000043 */
[----:B-1----:R-:W-:Y:S03]  /*58a0*/  @UP0 UIMAD.WIDE UR6, UR4, 0x4, UR6 ;  /* 0x00000004040608a5 */ /* 0x002fe6000f8e0206 */
[----:B------:R-:W1:Y:S03]  /*58b0*/  @!UP0 LDCU UR4, c[0x0][0x880] ;  /* 0x00011000ff0487ac */ /* 0x000e660008000800 */
[----:B------:R-:W-:Y:S01]  /*58c0*/  IMAD.U32 R2, RZ, RZ, UR6 ;  /* 0x00000006ff027e24 */ /* 0x000fe2000f8e00ff */
[----:B------:R-:W-:Y:S05]  /*58d0*/  MOV R3, UR7 ;  /* 0x0000000700037c02 */ /* 0x000fea0008000f00 */
[----:B-----5:R2:W5:Y:S02]  /*58e0*/  @P3 LDG.E R35, desc[UR46][R2.64] ;  /* 0x0000002e02233981 */ /* 0x020564000c1e1900 */
[----:B-12---:R-:W-:Y:S02]  /*58f0*/  @!P3 IMAD.U32 R35, RZ, RZ, UR4 ;  /* 0x00000004ff23be24 */ /* 0x006fe4000f8e00ff */
.L_x_86:
[----:B------:R-:W-:Y:S05]  /*5900*/  @!P4 BRA `(.L_x_87) ;  /* 0x000000000020c947 */ /* 0x000fea0003800000 */
[----:B------:R-:W-:Y:S04]  /*5910*/  ISETP.NE.U32.AND P3, PT, R60, RZ, PT ;  /* 0x000000ff3c00720c */ /* 0x000fe80003f65070 */
[----:B------:R-:W-:Y:S11]  /*5920*/  ISETP.NE.AND.EX P3, PT, R61, RZ, PT, P3 ;  /* 0x000000ff3d00720c */ /* 0x000ff60003f65330 */
[----:B------:R-:W-:Y:S02]  /*5930*/  @!UPT UIADD3 URZ, UPT, UPT, URZ, URZ, URZ ;  /* 0x000000fffffff290 */ /* 0x000fe4000fffe0ff */
[----:B------:R-:W1:Y:S01]  /*5940*/  @P3 LDC.64 R2, c[0x0][0x8a8] ;  /* 0x00022a00ff023b82 */ /* 0x000e620000000a00 */
[----:B------:R-:W-:Y:S04]  /*5950*/  @P3 IMAD R0, R62, UR36, RZ ;  /* 0x000000243e003c24 */ /* 0x000fe8000f8e02ff */
[----:B-1----:R-:W-:Y:S05]  /*5960*/  @P3 IMAD.WIDE R2, R0, 0x4, R2 ;  /* 0x0000000400023825 */ /* 0x002fea00078e0202 */
[----:B-----5:R1:W5:Y:S02]  /*5970*/  @P3 LDG.E R33, desc[UR46][R2.64] ;  /* 0x0000002e02213981 */ /* 0x020364000c1e1900 */
[----:B-1----:R-:W2:Y:S02]  /*5980*/  @!P3 LDC R33, c[0x0][0x8a0] ;  /* 0x00022800ff21bb82 */ /* 0x002ea40000000800 */
.L_x_87:
[----:B-----5:R-:W-:Y:S01]  /*5990*/  FSETP.NEU.AND P3, PT, R35, RZ, PT ;  /* 0x000000ff2300720b */ /* 0x020fe20003f6d000 */
[----:B------:R-:W-:Y:S01]  /*59a0*/  ULOP3.LUT UR4, UR51, 0x1, URZ, 0x3c, !UPT ;  /* 0x0000000133047892 */ /* 0x000fe2000f8e3cff */
[----:B------:R-:W-:Y:S01]  /*59b0*/  SEL R9, RZ, 0xffffffff, P2 ;  /* 0xffffffffff097807 */ /* 0x000fe20001000000 */
[----:B------:R-:W-:Y:S01]  /*59c0*/  BSSY B1, `(.L_x_88) ;  /* 0x000004d000017945 */ /* 0x000fe20003800000 */
[----:B------:R-:W-:Y:S01]  /*59d0*/  @P1 LOP3.LUT P2, RZ, R67, 0xff, RZ, 0xc0, !PT ;  /* 0x000000ff43ff1812 */ /* 0x000fe2000784c0ff */
[----:B------:R-:W-:Y:S01]  /*59e0*/  IMAD.MOV.U32 R87, RZ, RZ, 0x1 ;  /* 0x00000001ff577424 */ /* 0x000fe200078e00ff */
[----:B------:R-:W-:Y:S01]  /*59f0*/  @P1 SEL R2, RZ, 0xffffffff, P3 ;  /* 0xffffffffff021807 */ /* 0x000fe20001800000 */
[----:B------:R-:W-:Y:S01]  /*5a00*/  IMAD.U32 R42, RZ, RZ, UR4 ;  /* 0x00000004ff2a7e24 */ /* 0x000fe2000f8e00ff */
[----:B------:R-:W-:Y:S01]  /*5a10*/  LEA R84, R30, UR48, 0x3 ;  /* 0x000000301e547c11 */ /* 0x000fe2000f8e18ff */
[----:B------:R-:W-:Y:S01]  /*5a20*/  IMAD.U32 R43, RZ, RZ, UR56 ;  /* 0x00000038ff2b7e24 */ /* 0x000fe2000f8e00ff */
[----:B------:R-:W-:Y:S02]  /*5a30*/  @P0 SEL R2, R9, R2, !P2 ;  /* 0x0000000209020207 */ /* 0x000fe40005000000 */
[----:B------:R-:W-:Y:S02]  /*5a40*/  CS2R R46, SRZ ;  /* 0x00000000002e7805 */ /* 0x000fe4000001ff00 */
[----:B------:R-:W-:Y:S02]  /*5a50*/  SHF.L.U32 R7, R76, 0x1f, RZ ;  /* 0x0000001f4c077819 */ /* 0x000fe400000006ff */
[----:B------:R-:W-:Y:S02]  /*5a60*/  CS2R R44, SRZ ;  /* 0x00000000002c7805 */ /* 0x000fe4000001ff00 */
[----:B------:R-:W-:Y:S02]  /*5a70*/  @P1 LOP3.LUT R2, R2, 0x1, RZ, 0xc0, !PT ;  /* 0x0000000102021812 */ /* 0x000fe400078ec0ff */
[----:B------:R-:W-:Y:S02]  /*5a80*/  CS2R R50, SRZ ;  /* 0x0000000000327805 */ /* 0x000fe4000001ff00 */
[----:B------:R-:W-:Y:S02]  /*5a90*/  PLOP3.LUT P2, PT, PT, PT, UP1, 0x80, 0x8 ;  /* 0x000000000008781c */ /* 0x000fe40003f4f018 */
[----:B------:R-:W-:Y:S02]  /*5aa0*/  CS2R R48, SRZ ;  /* 0x0000000000307805 */ /* 0x000fe4000001ff00 */
[----:B------:R-:W-:Y:S01]  /*5ab0*/  ISETP.NE.U32.OR P5, PT, R2, 0x1, !P1 ;  /* 0x000000010200780c */ /* 0x000fe20004fa5470 */
[----:B------:R-:W-:Y:S01]  /*5ac0*/  IMAD.U32 R2, RZ, RZ, UR56 ;  /* 0x00000038ff027e24 */ /* 0x000fe2000f8e00ff */
[----:B------:R-:W-:Y:S02]  /*5ad0*/  LEA.HI R5, R30, R30, RZ, 0x1 ;  /* 0x0000001e1e057211 */ /* 0x000fe400078f08ff */
[----:B------:R-:W-:Y:S02]  /*5ae0*/  CS2R R54, SRZ ;  /* 0x0000000000367805 */ /* 0x000fe4000001ff00 */
[----:B------:R-:W-:Y:S02]  /*5af0*/  LOP3.LUT P4, R81, R67, 0xff, RZ, 0xc0, !PT ;  /* 0x000000ff43517812 */ /* 0x000fe4000788c0ff */
[----:B------:R-:W-:Y:S02]  /*5b00*/  CS2R R52, SRZ ;  /* 0x0000000000347805 */ /* 0x000fe4000001ff00 */
[----:B------:R-:W-:Y:S01]  /*5b10*/  LEA R0, R2, UR48, 0x3 ;  /* 0x0000003002007c11 */ /* 0x000fe2000f8e18ff */
[C---:B------:R-:W-:Y:S01]  /*5b20*/  IMAD.SHL.U32 R3, R5.reuse, 0x20, RZ ;  /* 0x0000002005037824 */ /* 0x040fe200078e00ff */
[----:B------:R-:W-:Y:S02]  /*5b30*/  SEL R2, RZ, 0xffffffff, P3 ;  /* 0xffffffffff027807 */ /* 0x000fe40001800000 */
[----:B------:R-:W-:Y:S02]  /*5b40*/  CS2R R58, SRZ ;  /* 0x00000000003a7805 */ /* 0x000fe4000001ff00 */
[----:B------:R-:W-:Y:S02]  /*5b50*/  LOP3.LUT R5, R5, 0xffe, RZ, 0xc0, !PT ;  /* 0x00000ffe05057812 */ /* 0x000fe400078ec0ff */
[----:B------:R-:W-:Y:S02]  /*5b60*/  CS2R R56, SRZ ;  /* 0x0000000000387805 */ /* 0x000fe4000001ff00 */
[----:B------:R-:W-:Y:S02]  /*5b70*/  @P2 SEL R2, R9, R2, !P4 ;  /* 0x0000000209022207 */ /* 0x000fe40006000000 */
[----:B------:R-:W-:Y:S01]  /*5b80*/  @P5 SHF.L.U32 R11, R42, 0x1f, RZ ;  /* 0x0000001f2a0b5819 */ /* 0x000fe200000006ff */
[----:B------:R-:W-:Y:S01]  /*5b90*/  IMAD.IADD R34, R30, 0x1, -R5 ;  /* 0x000000011e227824 */ /* 0x000fe200078e0a05 */
[----:B------:R-:W-:Y:S02]  /*5ba0*/  LOP3.LUT R3, R3, 0xffffffc0, RZ, 0xc0, !PT ;  /* 0xffffffc003037812 */ /* 0x000fe400078ec0ff */
[----:B------:R-:W1:Y:S01]  /*5bb0*/  @P5 SYNCS.PHASECHK.TRANS64.TRYWAIT P1, [R0+URZ+0x60], R11 ;  /* 0x0000600b000055a7 */ /* 0x000e6200080211ff */
[----:B------:R-:W-:Y:S02]  /*5bc0*/  LOP3.LUT R2, R2, 0x1, RZ, 0xc0, !PT ;  /* 0x0000000102027812 */ /* 0x000fe400078ec0ff */
[----:B------:R-:W-:Y:S01]  /*5bd0*/  IMAD.IADD R3, R32, 0x1, R3 ;  /* 0x0000000120037824 */ /* 0x000fe200078e0203 */
[----:B------:R-:W-:Y:S02]  /*5be0*/  P2R R83, PR, RZ, 0x20 ;  /* 0x00000020ff537803 */ /* 0x000fe40000000000 */
[----:B------:R-:W-:Y:S01]  /*5bf0*/  ISETP.NE.U32.AND P2, PT, R2, 0x1, PT ;  /* 0x000000010200780c */ /* 0x000fe20003f45070 */
[----:B------:R-:W-:Y:S03]  /*5c00*/  IMAD R34, R34, 0x100000, R3 ;  /* 0x0010000022227824 */ /* 0x000fe600078e0203 */
[----:B------:R-:W-:Y:S01]  /*5c10*/  P2R R88, PR, RZ, 0x4 ;  /* 0x00000004ff587803 */ /* 0x000fe20000000000 */
[----:B------:R3:W4:Y:S01]  /*5c20*/  SYNCS.PHASECHK.TRANS64.TRYWAIT P0, [R84+URZ+0xc0], R7 ;  /* 0x0000c007540075a7 */ /* 0x00072200080011ff */
[----:B-1----:R-:W-:Y:S01]  /*5c30*/  @P5 SEL R87, RZ, 0x1, !P1 ;  /* 0x00000001ff575807 */ /* 0x002fe20004800000 */
[----:B---3--:R-:W-:Y:S06]  /*5c40*/  @!P5 BRA `(.L_x_89) ;  /* 0x000000000090d947 */ /* 0x008fec0003800000 */
[----:B------:R-:W-:Y:S01]  /*5c50*/  HFMA2 R55, -RZ, RZ, 0, 0 ;  /* 0x00000000ff377431 */ /* 0x000fe200000001ff */
[----:B------:R-:W-:Y:S01]  /*5c60*/  ISETP.NE.AND P1, PT, R87, RZ, PT ;  /* 0x000000ff5700720c */ /* 0x000fe20003f25270 */
[----:B------:R-:W-:Y:S01]  /*5c70*/  IMAD.U32 R3, RZ, RZ, UR56 ;  /* 0x00000038ff037e24 */ /* 0x000fe2000f8e00ff */
[----:B------:R-:W-:Y:S11]  /*5c80*/  BSSY B0, `(.L_x_90) ;  /* 0x0000005000007945 */ /* 0x000ff60003800000 */
[----:B------:R-:W-:Y:S05]  /*5c90*/  @P1 BRA `(.L_x_91) ;  /* 0x00000000000c1947 */ /* 0x000fea0003800000 */
[----:B------:R-:W-:Y:S04]  /*5ca0*/  SHF.L.U32 R5, R42, 0x1f, RZ ;  /* 0x0000001f2a057819 */ /* 0x000fe800000006ff */
[----:B------:R-:W1:Y:S02]  /*5cb0*/  SYNCS.PHASECHK.TRANS64.TRYWAIT P1, [R0+URZ+0x60], R5 ;  /* 0x00006005000075a7 */ /* 0x000e6400080211ff */
[----:B-1----:R-:W-:Y:S05]  /*5cc0*/  @!P1 BRA `(.L_x_92) ;  /* 0x0000002000689947 */ /* 0x002fea0003800000 */
.L_x_91:
[----:B------:R-:W-:Y:S05]  /*5cd0*/  BSYNC B0 ;  /* 0x0000000000007941 */ /* 0x000fea0003800000 */
.L_x_90:
[----:B------:R-:W-:Y:S01]  /*5ce0*/  ISETP.NE.AND P1, PT, R88, RZ, PT ;  /* 0x000000ff5800720c */ /* 0x000fe20003f25270 */
[----:B------:R-:W-:Y:S01]  /*5cf0*/  IMAD.MOV.U32 R54, RZ, RZ, RZ ;  /* 0x000000ffff367224 */ /* 0x000fe200078e00ff */
[----:B------:R-:W-:Y:S02]  /*5d00*/  CS2R R52, SRZ ;  /* 0x0000000000347805 */ /* 0x000fe4000001ff00 */
[----:B------:R-:W-:Y:S02]  /*5d10*/  CS2R R58, SRZ ;  /* 0x00000000003a7805 */ /* 0x000fe4000001ff00 */
[----:B------:R-:W-:Y:S02]  /*5d20*/  CS2R R56, SRZ ;  /* 0x0000000000387805 */ /* 0x000fe4000001ff00 */
[----:B------:R-:W-:Y:S02]  /*5d30*/  CS2R R50, SRZ ;  /* 0x0000000000327805 */ /* 0x000fe4000001ff00 */
[----:B------:R-:W-:Y:S02]  /*5d40*/  CS2R R48, SRZ ;  /* 0x0000000000307805 */ /* 0x000fe4000001ff00 */
[----:B------:R-:W-:Y:S02]  /*5d50*/  CS2R R46, SRZ ;  /* 0x00000000002e7805 */ /* 0x000fe4000001ff00 */
[----:B------:R-:W-:Y:S01]  /*5d60*/  CS2R R44, SRZ ;  /* 0x00000000002c7805 */ /* 0x000fe2000001ff00 */
[----:B------:R-:W-:Y:S01]  /*5d70*/  @P1 IMAD R4, R3, 0x800, R72 ;  /* 0x0000080003041824 */ /* 0x000fe200078e0248 */
[----:B------:R-:W-:Y:S05]  /*5d80*/  @P1 WARPSYNC.ALL ;  /* 0x0000000000001948 */ /* 0x000fea0003800000 */
[----:B------:R-:W-:Y:S01]  /*5d90*/  @P1 LEA R4, R4, UR48, 0x2 ;  /* 0x0000003004041c11 */ /* 0x000fe2000f8e10ff */
[----:B------:R-:W-:Y:S04]  /*5da0*/  UIADD3 UR5, UPT, UPT, UR56, 0x1, URZ ;  /* 0x0000000138057890 */ /* 0x000fe8000fffe0ff */
[----:B------:R3:W2:Y:S01]  /*5db0*/  @P1 LDSM.16.M88.4 R56, [R4+0x400] ;  /* 0x000400000438183b */ /* 0x0006a20000000200 */
[----:B-1----:R-:W-:Y:S01]  /*5dc0*/  @P1 VIADD R0, R4, 0x400 ;  /* 0x0000040004001836 */ /* 0x002fe20000000000 */
[----:B------:R-:W-:Y:S01]  /*5dd0*/  UISETP.NE.AND UP0, UPT, UR5, 0x3, UPT ;  /* 0x000000030500788c */ /* 0x000fe2000bf05270 */
[C---:B------:R-:W-:Y:S02]  /*5de0*/  @P1 IMAD R2, R78.reuse, 0x4, R4 ;  /* 0x000000044e021824 */ /* 0x040fe400078e0204 */
[C---:B------:R-:W-:Y:S01]  /*5df0*/  @P1 IMAD R5, R77.reuse, 0x4, R0 ;  /* 0x000000044d051824 */ /* 0x040fe200078e0200 */
[----:B------:R-:W-:Y:S01]  /*5e00*/  USEL UR4, URZ, 0x1, UP0 ;  /* 0x00000001ff047887 */ /* 0x000fe20008000000 */
[----:B------:R-:W-:Y:S01]  /*5e10*/  @P1 IMAD R0, R77, 0x4, R4 ;  /* 0x000000044d001824 */ /* 0x000fe200078e0204 */
[----:B------:R3:W1:Y:S01]  /*5e20*/  @P1 LDSM.16.M88.4 R52, [R2+0x400] ;  /* 0x000400000234183b */ /* 0x0006620000000200 */
[----:B------:R-:W-:Y:S01]  /*5e30*/  @P1 IMAD R3, R78, 0x4, R5 ;  /* 0x000000044e031824 */ /* 0x000fe200078e0205 */
[----:B------:R-:W-:Y:S02]  /*5e40*/  USEL UR5, UR5, URZ, UP0 ;  /* 0x000000ff05057287 */ /* 0x000fe40008000000 */
[----:B------:R3:W1:Y:S01]  /*5e50*/  @P1 LDSM.16.M88.4 R48, [R0+0x400] ;  /* 0x000400000030183b */ /* 0x0006620000000200 */
[----:B------:R-:W-:Y:S03]  /*5e60*/  LOP3.LUT R42, R42, UR4, RZ, 0x3c, !PT ;  /* 0x000000042a2a7c12 */ /* 0x000fe6000f8e3cff */
[----:B------:R3:W1:Y:S01]  /*5e70*/  @P1 LDSM.16.M88.4 R44, [R3] ;  /* 0x00000000032c183b */ /* 0x0006620000000200 */
[----:B------:R-:W-:Y:S03]  /*5e80*/  IMAD.U32 R43, RZ, RZ, UR5 ;  /* 0x00000005ff2b7e24 */ /* 0x000fe6000f8e00ff */
.L_x_89:
[----:B------:R-:W-:Y:S05]  /*5e90*/  BSYNC B1 ;  /* 0x0000000000017941 */ /* 0x000fea0003800000 */
.L_x_88:
[----:B---3--:R-:W-:Y:S04]  /*5ea0*/  SHF.R.U32.HI R0, RZ, 0x15, R34 ;  /* 0x00000015ff007819 */ /* 0x008fe80000011622 */
[----:B------:R-:W-:Y:S01]  /*5eb0*/  LOP3.LUT P1, RZ, R0, 0x3, R73, 0x48, !PT ;  /* 0x0000000300ff7812 */ /* 0x000fe20007824849 */
[----:B------:R-:W-:Y:S01]  /*5ec0*/  @!UPT UIADD3 URZ, UPT, UPT, URZ, URZ, URZ ;  /* 0x000000fffffff290 */ /* 0x000fe2000fffe0ff */
[----:B----4-:R-:W-:Y:S11]  /*5ed0*/  @P0 BRA `(.L_x_93) ;  /* 0x0000000000080947 */ /* 0x010ff60003800000 */
[----:B------:R-:W3:Y:S02]  /*5ee0*/  SYNCS.PHASECHK.TRANS64.TRYWAIT P0, [R84+URZ+0xc0], R7 ;  /* 0x0000c007540075a7 */ /* 0x000ee400080011ff */
[----:B---3--:R-:W-:Y:S05]  /*5ef0*/  @!P0 BRA `(.L_x_94) ;  /* 0x0000001c00f08947 */ /* 0x008fea0003800000 */
.L_x_93:
[----:B------:R-:W-:Y:S05]  /*5f00*/  @!P1 BRA `(.L_x_95) ;  /* 0x0000000000409947 */ /* 0x000fea0003800000 */
[----:B------:R-:W4:Y:S01]  /*5f10*/  LDCU.64 UR8, c[0x4][0x70] ;  /* 0x01000e00ff0877ac */ /* 0x000f220008000a00 */
[----:B------:R-:W-:Y:S01]  /*5f20*/  MOV R3, 0x0 ;  /* 0x0000000000037802 */ /* 0x000fe20000000f00 */
[----:B------:R-:W-:Y:S02]  /*5f30*/  HFMA2 R12, -RZ, RZ, 0, 5.9604644775390625e-08 ;  /* 0x00000001ff0c7431 */ /* 0x000fe400000001ff */
[----:B------:R-:W-:Y:S02]  /*5f40*/  IMAD.MOV.U32 R8, RZ, RZ, 0x192 ;  /* 0x00000192ff087424 */ /* 0x000fe400078e00ff */
[----:B------:R-:W-:Y:S01]  /*5f50*/  IMAD.MOV.U32 R13, RZ, RZ, RZ ;  /* 0x000000ffff0d7224 */ /* 0x000fe200078e00ff */
[----:B------:R-:W3:Y:S01]  /*5f60*/  LDCU.64 UR6, c[0x4][0x78] ;  /* 0x01000f00ff0677ac */ /* 0x000ee20008000a00 */
[----:B------:R-:W1:Y:S01]  /*5f70*/  LDC.64 R2, c[0x4][R3] ;  /* 0x0100000003027b82 */ /* 0x000e620000000a00 */
[----:B------:R-:W5:Y:S01]  /*5f80*/  LDCU.64 UR4, c[0x4][0x10] ;  /* 0x01000200ff0477ac */ /* 0x000f620008000a00 */
[----:B----4-:R-:W-:Y:S01]  /*5f90*/  MOV R5, UR9 ;  /* 0x0000000900057c02 */ /* 0x010fe20008000f00 */
[----:B------:R-:W-:Y:S01]  /*5fa0*/  IMAD.U32 R4, RZ, RZ, UR8 ;  /* 0x00000008ff047e24 */ /* 0x000fe2000f8e00ff */
[----:B---3--:R-:W-:Y:S01]  /*5fb0*/  MOV R7, UR7 ;  /* 0x0000000700077c02 */ /* 0x008fe20008000f00 */
[----:B------:R-:W-:Y:S01]  /*5fc0*/  IMAD.U32 R6, RZ, RZ, UR6 ;  /* 0x00000006ff067e24 */ /* 0x000fe2000f8e00ff */
[----:B-----5:R-:W-:Y:S01]  /*5fd0*/  MOV R11, UR5 ;  /* 0x00000005000b7c02 */ /* 0x020fe20008000f00 */
[----:B------:R-:W-:Y:S02]  /*5fe0*/  IMAD.U32 R10, RZ, RZ, UR4 ;  /* 0x00000004ff0a7e24 */ /* 0x000fe4000f8e00ff */
[----:B------:R-:W-:Y:S07]  /*5ff0*/  LEPC R20, `(.L_x_95) ;  /* 0x000000001014794e */ /* 0x000fee0000000000 */
[----:B-12---:R-:W-:Y:S05]  /*6000*/  CALL.ABS.NOINC R2 ;  /* 0x0000000002007343 */ /* 0x006fea0003c00000 */
.L_x_95:
[----:B--2---:R-:W-:Y:S01]  /*6010*/  LOP3.LUT R20, R56, 0xffffe000, RZ, 0xc0, !PT ;  /* 0xffffe00038147812 */ /* 0x004fe200078ec0ff */
[----:B------:R-:W-:Y:S05]  /*6020*/  WARPSYNC.ALL ;  /* 0x0000000000007948 */ /* 0x000fea0003800000 */
[----:B------:R-:W-:Y:S01]  /*6030*/  R2UR UR4, R34 ;  /* 0x00000000220472ca */ /* 0x000fe200000e0000 */
[----:B------:R-:W-:Y:S01]  /*6040*/  IMAD.SHL.U32 R86, R78, 0x4, RZ ;  /* 0x000000044e567824 */ /* 0x000fe200078e00ff */
[----:B------:R-:W-:Y:S01]  /*6050*/  LOP3.LUT R21, R57, 0xffffe000, RZ, 0xc0, !PT ;  /* 0xffffe00039157812 */ /* 0x000fe200078ec0ff */
[----:B------:R-:W-:Y:S01]  /*6060*/  IMAD.U32 R85, RZ, RZ, UR56 ;  /* 0x00000038ff557e24 */ /* 0x000fe2000f8e00ff */
[----:B------:R-:W-:Y:S01]  /*6070*/  LOP3.LUT R40, R58, 0xffffe000, RZ, 0xc0, !PT ;  /* 0xffffe0003a287812 */ /* 0x000fe200078ec0ff */
[----:B------:R-:W-:Y:S01]  /*6080*/  BSSY.RECONVERGENT B0, `(.L_x_96) ;  /* 0x0000059000007945 */ /* 0x000fe20003800200 */
[----:B-1----:R-:W-:Y:S01]  /*6090*/  LOP3.LUT R41, R54, 0xffffe000, RZ, 0xc0, !PT ;  /* 0xffffe00036297812 */ /* 0x002fe200078ec0ff */
[----:B------:R-:W-:Y:S01]  /*60a0*/  IMAD R89, R85, 0x800, R72 ;  /* 0x0000080055597824 */ /* 0x000fe200078e0248 */
[----:B------:R-:W-:Y:S01]  /*60b0*/  ISETP.NE.AND P0, PT, R79, RZ, PT ;  /* 0x000000ff4f00720c */ /* 0x000fe20003f05270 */
[----:B------:R-:W-:Y:S03]  /*60c0*/  IMAD.SHL.U32 R85, R77, 0x4, RZ ;  /* 0x000000044d557824 */ /* 0x000fe600078e00ff */
[----:B------:R-:W-:Y:S01]  /*60d0*/  LEA R89, R89, UR48, 0x2 ;  /* 0x0000003059597c11 */ /* 0x000fe2000f8e10ff */
[----:B---3--:R-:W1:Y:S03]  /*60e0*/  LDTM.16dp128bit.x8 R4, tmem[UR4] ;  /* 0x00000004000479ee */ /* 0x008e660008180000 */
[C-C-:B------:R-:W-:Y:S02]  /*60f0*/  IADD3 R92, PT, PT, R86.reuse, 0x400, R89.reuse ;  /* 0x00000400565c7810 */ /* 0x140fe40007ffe059 */
[----:B------:R-:W-:Y:S05]  /*6100*/  IADD3 R91, PT, PT, R85, 0x400, R89 ;  /* 0x00000400555b7810 */ /* 0x000fea0007ffe059 */
[----:B------:R-:W-:Y:S02]  /*6110*/  IMAD.IADD R90, R86, 0x1, R91 ;  /* 0x00000001565a7824 */ /* 0x000fe400078e025b */
[C---:B-1----:R-:W-:Y:S01]  /*6120*/  FMUL R0, R33.reuse, R4 ;  /* 0x0000000421007220 */ /* 0x042fe20000400000 */
[C---:B------:R-:W-:Y:S01]  /*6130*/  FMUL R2, R33.reuse, R5 ;  /* 0x0000000521027220 */ /* 0x040fe20000400000 */
[C---:B------:R-:W-:Y:S01]  /*6140*/  FMUL R3, R33.reuse, R6 ;  /* 0x0000000621037220 */ /* 0x040fe20000400000 */
[----:B------:R-:W-:Y:S01]  /*6150*/  FMUL R7, R33, R7 ;  /* 0x0000000721077220 */ /* 0x000fe20000400000 */
[----:B------:R-:W-:Y:S01]  /*6160*/  FFMA R36, R35, R20, R0 ;  /* 0x0000001423247223 */ /* 0x000fe20000000000 */
[----:B------:R-:W-:Y:S01]  /*6170*/  LOP3.LUT R20, R59, 0xffffe000, RZ, 0xc0, !PT ;  /* 0xffffe0003b147812 */ /* 0x000fe200078ec0ff */
[C---:B------:R-:W-:Y:S01]  /*6180*/  FFMA R37, R35.reuse, R21, R2 ;  /* 0x0000001523257223 */ /* 0x040fe20000000002 */
[----:B------:R-:W-:Y:S01]  /*6190*/  LOP3.LUT R21, R52, 0xffffe000, RZ, 0xc0, !PT ;  /* 0xffffe00034157812 */ /* 0x000fe200078ec0ff */
[----:B------:R-:W-:Y:S01]  /*61a0*/  FFMA R38, R35, R40, R3 ;  /* 0x0000002823267223 */ /* 0x000fe20000000003 */
[----:B------:R-:W-:Y:S01]  /*61b0*/  LOP3.LUT R40, R53, 0xffffe000, RZ, 0xc0, !PT ;  /* 0xffffe00035287812 */ /* 0x000fe200078ec0ff */
[----:B------:R-:W-:Y:S01]  /*61c0*/  FMUL R4, R33, R8 ;  /* 0x0000000821047220 */ /* 0x000fe20000400000 */
[----:B------:R-:W-:Y:S01]  /*61d0*/  F2FP.TF32.F32.PACK_B R36, R36 ;  /* 0x00000024ff24723e */ /* 0x000fe200024050ff */
[----:B------:R-:W-:Y:S01]  /*61e0*/  FFMA R39, R35, R20, R7 ;  /* 0x0000001423277223 */ /* 0x000fe20000000007 */
[----:B------:R-:W-:Y:S01]  /*61f0*/  LOP3.LUT R20, R55, 0xffffe000, RZ, 0xc0, !PT ;  /* 0xffffe00037147812 */ /* 0x000fe200078ec0ff */
[C---:B------:R-:W-:Y:S01]  /*6200*/  FMUL R5, R33.reuse, R9 ;  /* 0x0000000921057220 */ /* 0x040fe20000400000 */
[----:B------:R-:W-:Y:S01]  /*6210*/  F2FP.TF32.F32.PACK_B R37, R37 ;  /* 0x00000025ff25723e */ /* 0x000fe200024050ff */
[C---:B------:R-:W-:Y:S01]  /*6220*/  FMUL R6, R33.reuse, R10 ;  /* 0x0000000a21067220 */ /* 0x040fe20000400000 */
[----:B------:R-:W-:Y:S01]  /*6230*/  F2FP.TF32.F32.PACK_B R38, R38 ;  /* 0x00000026ff26723e */ /* 0x000fe200024050ff */
[----:B------:R-:W-:Y:S01]  /*6240*/  FMUL R11, R33, R11 ;  /* 0x0000000b210b7220 */ /* 0x000fe20000400000 */
[----:B------:R-:W-:Y:S01]  /*6250*/  F2FP.TF32.F32.PACK_B R39, R39 ;  /* 0x00000027ff27723e */ /* 0x000fe200024050ff */
[C---:B------:R-:W-:Y:S01]  /*6260*/  FFMA R4, R35.reuse, R21, R4 ;  /* 0x0000001523047223 */ /* 0x040fe20000000004 */
[----:B------:R-:W-:Y:S01]  /*6270*/  LOP3.LUT R21, R48, 0xffffe000, RZ, 0xc0, !PT ;  /* 0xffffe00030157812 */ /* 0x000fe200078ec0ff */
[----:B------:R-:W-:Y:S01]  /*6280*/  FFMA R5, R35, R40, R5 ;  /* 0x0000002823057223 */ /* 0x000fe20000000005 */
[----:B------:R-:W-:Y:S01]  /*6290*/  LOP3.LUT R40, R51, 0xffffe000, RZ, 0xc0, !PT ;  /* 0xffffe00033287812 */ /* 0x000fe200078ec0ff */
[----:B------:R-:W-:Y:S01]  /*62a0*/  FFMA R6, R35, R41, R6 ;  /* 0x0000002923067223 */ /* 0x000fe20000000006 */
[----:B------:R-:W-:Y:S01]  /*62b0*/  LOP3.LUT R41, R50, 0xffffe000, RZ, 0xc0, !PT ;  /* 0xffffe00032297812 */ /* 0x000fe200078ec0ff */
[----:B------:R-:W-:Y:S01]  /*62c0*/  FMUL R8, R33, R12 ;  /* 0x0000000c21087220 */ /* 0x000fe20000400000 */
[----:B------:R-:W-:Y:S01]  /*62d0*/  F2FP.TF32.F32.PACK_B R4, R4 ;  /* 0x00000004ff04723e */ /* 0x000fe200024050ff */
[----:B------:R-:W-:Y:S01]  /*62e0*/  FFMA R7, R35, R20, R11 ;  /* 0x0000001423077223 */ /* 0x000fe2000000000b */
[----:B------:R-:W-:Y:S01]  /*62f0*/  LOP3.LUT R20, R49, 0xffffe000, RZ, 0xc0, !PT ;  /* 0xffffe00031147812 */ /* 0x000fe200078ec0ff */
[----:B------:R-:W-:Y:S01]  /*6300*/  FMUL R9, R33, R13 ;  /* 0x0000000d21097220 */ /* 0x000fe20000400000 */
[----:B------:R-:W-:Y:S01]  /*6310*/  F2FP.TF32.F32.PACK_B R5, R5 ;  /* 0x00000005ff05723e */ /* 0x000fe200024050ff */
[----:B------:R1:W-:Y:S01]  /*6320*/  STSM.16.M88.4 [R89+0x400], R36 ;  /* 0x0004002459007844 */ /* 0x0003e20000000200 */
[----:B------:R-:W-:Y:S01]  /*6330*/  F2FP.TF32.F32.PACK_B R6, R6 ;  /* 0x00000006ff06723e */ /* 0x000fe200024050ff */
[----:B------:R-:W-:Y:S01]  /*6340*/  FFMA R8, R35, R21, R8 ;  /* 0x0000001523087223 */ /* 0x000fe20000000008 */
[----:B------:R-:W-:Y:S01]  /*6350*/  LOP3.LUT R21, R44, 0xffffe000, RZ, 0xc0, !PT ;  /* 0xffffe0002c157812 */ /* 0x000fe200078ec0ff */
[C---:B------:R-:W-:Y:S01]  /*6360*/  FMUL R10, R33.reuse, R14 ;  /* 0x0000000e210a7220 */ /* 0x040fe20000400000 */
[C---:B------:R-:W-:Y:S01]  /*6370*/  FMUL R15, R33.reuse, R15 ;  /* 0x0000000f210f7220 */ /* 0x040fe20000400000 */
[----:B------:R-:W-:Y:S01]  /*6380*/  FMUL R12, R33, R16 ;  /* 0x00000010210c7220 */ /* 0x000fe20000400000 */
[C---:B------:R-:W-:Y:S01]  /*6390*/  FFMA R9, R35.reuse, R20, R9 ;  /* 0x0000001423097223 */ /* 0x040fe20000000009 */
[C---:B------:R-:W-:Y:S01]  /*63a0*/  FFMA R10, R35.reuse, R41, R10 ;  /* 0x00000029230a7223 */ /* 0x040fe2000000000a */
[C---:B------:R-:W-:Y:S01]  /*63b0*/  FFMA R11, R35.reuse, R40, R15 ;  /* 0x00000028230b7223 */ /* 0x040fe2000000000f */
[----:B------:R-:W-:Y:S01]  /*63c0*/  FFMA R12, R35, R21, R12 ;  /* 0x00000015230c7223 */ /* 0x000fe2000000000c */
[----:B------:R-:W-:Y:S01]  /*63d0*/  LOP3.LUT R20, R45, 0xffffe000, RZ, 0xc0, !PT ;  /* 0xffffe0002d147812 */ /* 0x000fe200078ec0ff */
[C---:B------:R-:W-:Y:S01]  /*63e0*/  FMUL R13, R33.reuse, R17 ;  /* 0x00000011210d7220 */ /* 0x040fe20000400000 */
[----:B------:R-:W-:Y:S01]  /*63f0*/  LOP3.LUT R21, R46, 0xffffe000, RZ, 0xc0, !PT ;  /* 0xffffe0002e157812 */ /* 0x000fe200078ec0ff */
[----:B------:R-:W-:Y:S01]  /*6400*/  FMUL R14, R33, R18 ;  /* 0x00000012210e7220 */ /* 0x000fe20000400000 */
[----:B------:R-:W-:Y:S01]  /*6410*/  LOP3.LUT R40, R47, 0xffffe000, RZ, 0xc0, !PT ;  /* 0xffffe0002f287812 */ /* 0x000fe200078ec0ff */
[----:B------:R-:W-:Y:S01]  /*6420*/  FMUL R19, R33, R19 ;  /* 0x0000001321137220 */ /* 0x000fe20000400000 */
[----:B------:R-:W-:Y:S01]  /*6430*/  F2FP.TF32.F32.PACK_B R7, R7 ;  /* 0x00000007ff07723e */ /* 0x000fe200024050ff */
[C---:B------:R-:W-:Y:S01]  /*6440*/  FFMA R13, R35.reuse, R20, R13 ;  /* 0x00000014230d7223 */ /* 0x040fe2000000000d */
[C---:B------:R-:W-:Y:S01]  /*6450*/  FFMA R14, R35.reuse, R21, R14 ;  /* 0x00000015230e7223 */ /* 0x040fe2000000000e */
[----:B------:R-:W-:Y:S01]  /*6460*/  FFMA R15, R35, R40, R19 ;  /* 0x00000028230f7223 */ /* 0x000fe20000000013 */
[----:B------:R-:W-:Y:S01]  /*6470*/  F2FP.TF32.F32.PACK_B R8, R8 ;  /* 0x00000008ff08723e */ /* 0x000fe200024050ff */
[----:B------:R1:W-:Y:S01]  /*6480*/  STSM.16.M88.4 [R92], R4 ;  /* 0x000000045c007844 */ /* 0x0003e20000000200 */
[----:B------:R-:W-:Y:S02]  /*6490*/  F2FP.TF32.F32.PACK_B R9, R9 ;  /* 0x00000009ff09723e */ /* 0x000fe400024050ff */
[----:B------:R-:W-:Y:S02]  /*64a0*/  F2FP.TF32.F32.PACK_B R10, R10 ;  /* 0x0000000aff0a723e */ /* 0x000fe400024050ff */
[----:B------:R-:W-:Y:S02]  /*64b0*/  F2FP.TF32.F32.PACK_B R11, R11 ;  /* 0x0000000bff0b723e */ /* 0x000fe400024050ff */
[----:B------:R-:W-:Y:S02]  /*64c0*/  F2FP.TF32.F32.PACK_B R12, R12 ;  /* 0x0000000cff0c723e */ /* 0x000fe400024050ff */
[----:B------:R-:W-:Y:S01]  /*64d0*/  F2FP.TF32.F32.PACK_B R13, R13 ;  /* 0x0000000dff0d723e */ /* 0x000fe200024050ff */
[----:B------:R1:W-:Y:S01]  /*64e0*/  STSM.16.M88.4 [R91], R8 ;  /* 0x000000085b007844 */ /* 0x0003e20000000200 */
[----:B------:R-:W-:Y:S02]  /*64f0*/  F2FP.TF32.F32.PACK_B R14, R14 ;  /* 0x0000000eff0e723e */ /* 0x000fe400024050ff */
[----:B------:R-:W-:Y:S05]  /*6500*/  F2FP.TF32.F32.PACK_B R15, R15 ;  /* 0x0000000fff0f723e */ /* 0x000fea00024050ff */
[----:B------:R1:W-:Y:S01]  /*6510*/  STSM.16.M88.4 [R90], R12 ;  /* 0x0000000c5a007844 */ /* 0x0003e20000000200 */
[----:B------:R-:W-:Y:S01]  /*6520*/  @!PT LDS RZ, [RZ] ;  /* 0x00000000fffff984 */ /* 0x000fe20000000800 */
[----:B------:R-:W-:Y:S01]  /*6530*/  @!PT LDS RZ, [RZ] ;  /* 0x00000000fffff984 */ /* 0x000fe20000000800 */
[----:B------:R-:W-:Y:S01]  /*6540*/  @!PT LDS RZ, [RZ] ;  /* 0x00000000fffff984 */ /* 0x000fe20000000800 */
[----:B------:R-:W-:Y:S01]  /*6550*/  @!PT LDS RZ, [RZ] ;  /* 0x00000000fffff984 */ /* 0x000fe20000000800 */
[----:B------:R2:W-:Y:S07]  /*6560*/  MEMBAR.ALL.CTA ;  /* 0x0000000000007992 */ /* 0x0005ee0000008000 */
[----:B--2---:R-:W2:Y:S02]  /*6570*/  FENCE.VIEW.ASYNC.S ;  /* 0x00000000000073c6 */ /* 0x004ea40000000000 */
[----:B--2---:R-:W-:Y:S06]  /*6580*/  BAR.SYNC.DEFER_BLOCKING 0x1, 0x80 ;  /* 0x0042000000007b1d */ /* 0x004fec0000010000 */
[----:B------:R-:W-:Y:S05]  /*6590*/  @P0 BRA `(.L_x_97) ;  /* 0x00000000001c0947 */ /* 0x000fea0003800000 */
[----:B------:R-:W-:Y:S02]  /*65a0*/  UIADD3 UR6, UP0, UPT, UR54, 0x680, URZ ;  /* 0x0000068036067890 */ /* 0x000fe4000ff1e0ff */
[----:B------:R-:W-:Y:S02]  /*65b0*/  ULEA UR4, UR56, UR48, 0xd ;  /* 0x0000003038047291 */ /* 0x000fe4000f8e68ff */
[----:B------:R-:W-:Y:S02]  /*65c0*/  UIADD3.X UR7, UPT, UPT, URZ, UR55, URZ, UP0, !UPT ;  /* 0x00000037ff077290 */ /* 0x000fe400087fe4ff */
[----:B------:R-:W-:Y:S01]  /*65d0*/  UIADD3 UR40, UPT, UPT, UR4, 0x400, URZ ;  /* 0x0000040004287890 */ /* 0x000fe2000fffe0ff */
[----:B------:R-:W-:Y:S08]  /*65e0*/  UMOV UR43, UR36 ;  /* 0x00000024002b7c82 */ /* 0x000ff00008000000 */
[----:B------:R2:W-:Y:S02]  /*65f0*/  UTMASTG.3D [UR40], [UR6] ;  /* 0x00000028060073b5 */ /* 0x0005e40008010000 */
[----:B--2---:R0:W-:Y:S02]  /*6600*/  UTMACMDFLUSH ;  /* 0x00000000000079b7 */ /* 0x0041e40000000000 */
.L_x_97:
[----:B------:R-:W-:Y:S05]  /*6610*/  BSYNC.RECONVERGENT B0 ;  /* 0x0000000000007941 */ /* 0x000fea0003800200 */
.L_x_96:
[----:B------:R-:W-:Y:S01]  /*6620*/  UIADD3 UR40, UPT, UPT, UR56, 0x1, URZ ;  /* 0x0000000138287890 */ /* 0x000fe2000fffe0ff */
[----:B------:R-:W-:Y:S03]  /*6630*/  BSSY.RECONVERGENT B0, `(.L_x_98) ;  /* 0x0000005000007945 */ /* 0x000fe60003800200 */
[----:B------:R-:W-:Y:S04]  /*6640*/  UISETP.NE.AND UP0, UPT, UR40, 0x3, UPT ;  /* 0x000000032800788c */ /* 0x000fe8000bf05270 */
[----:B------:R-:W-:Y:S01]  /*6650*/  USEL UR43, UR40, URZ, UP0 ;  /* 0x000000ff282b7287 */ /* 0x000fe20008000000 */
[----:B------:R-:W-:Y:S11]  /*6660*/  @P0 BRA `(.L_x_99) ;  /* 0x0000000000040947 */ /* 0x000ff60003800000 */
[----:B------:R-:W-:Y:S04]  /*6670*/  DEPBAR.LE SB0, 0x1 ;  /* 0x000080400000791a */ /* 0x000fe80000000000 */
.L_x_99:
[----:B------:R-:W-:Y:S05]  /*6680*/  BSYNC.RECONVERGENT B0 ;  /* 0x0000000000007941 */ /* 0x000fea0003800200 */
.L_x_98:
[----:B------:R-:W-:Y:S01]  /*6690*/  BAR.SYNC.DEFER_BLOCKING 0x1, 0x80 ;  /* 0x0042000000007b1d */ /* 0x000fe20000010000 */
[----:B------:R-:W-:Y:S01]  /*66a0*/  ISETP.NE.AND P1, PT, R83, RZ, PT ;  /* 0x000000ff5300720c */ /* 0x000fe20003f25270 */
[----:B------:R-:W-:Y:S01]  /*66b0*/  UISETP.NE.AND UP0, UPT, UR50, URZ, UPT ;  /* 0x000000ff3200728c */ /* 0x000fe2000bf05270 */
[----:B------:R-:W-:Y:S11]  /*66c0*/  LEA R2, R43, UR48, 0x3 ;  /* 0x000000302b027c11 */ /* 0x000ff6000f8e18ff */
[----:B------:R-:W-:Y:S01]  /*66d0*/  @P1 SHF.L.U32 R3, R42, 0x1f, RZ ;  /* 0x0000001f2a031819 */ /* 0x000fe200000006ff */
[----:B------:R-:W-:Y:S06]  /*66e0*/  BRA.U !UP0, `(.L_x_100) ;  /* 0x0000000108247547 */ /* 0x000fec000b800000 */
[----:B-1----:R-:W-:Y:S01]  /*66f0*/  IMAD.U32 R5, RZ, RZ, UR49 ;  /* 0x00000031ff057e24 */ /* 0x002fe2000f8e00ff */
[----:B------:R-:W-:Y:S01]  /*6700*/  MOV R0, UR37 ;  /* 0x0000002500007c02 */ /* 0x000fe20008000f00 */
[----:B------:R-:W-:Y:S03]  /*6710*/  UIADD3 UR49, UPT, UPT, UR49, 0x1, URZ ;  /* 0x0000000131317890 */ /* 0x000fe6000fffe0ff */
[----:B------:R-:W-:Y:S01]  /*6720*/  @P1 LEA R5, R5, UR48, 0x3 ;  /* 0x0000003005051c11 */ /* 0x000fe2000f8e18ff */
[----:B------:R-:W-:Y:S04]  /*6730*/  UISETP.NE.AND UP0, UPT, UR49, 0x3, UPT ;  /* 0x000000033100788c */ /* 0x000fe8000bf05270 */
[----:B------:R-:W-:Y:S01]  /*6740*/  @P1 VIADD R5, R5, 0x78 ;  /* 0x0000007805051836 */ /* 0x000fe20000000000 */
[----:B------:R-:W-:Y:S04]  /*6750*/  USEL UR49, UR49, URZ, UP0 ;  /* 0x000000ff31317287 */ /* 0x000fe80008000000 */
[----:B------:R-:W-:Y:S04]  /*6760*/  @P1 PRMT R0, R0, 0x654, R5 ;  /* 0x0000065400001816 */ /* 0x000fe80000000005 */
[----:B------:R2:W-:Y:S04]  /*6770*/  @P1 SYNCS.ARRIVE.TRANS64.RED.A1T0 RZ, [R0+URZ], RZ ;  /* 0x000000ff00ff19a7 */ /* 0x0005e800081004ff */
.L_x_100:
[----:B------:R-:W3:Y:S01]  /*6780*/  @P1 SYNCS.PHASECHK.TRANS64.TRYWAIT P0, [R2+URZ+0x60], R3 ;  /* 0x00006003020015a7 */ /* 0x000ee200080011ff */
[----:B------:R-:W-:Y:S01]  /*6790*/  BSSY B1, `(.L_x_101) ;  /* 0x0000017000017945 */ /* 0x000fe20003800000 */
[----:B---3--:R-:W-:Y:S03]  /*67a0*/  @P1 SEL R87, RZ, 0x1, !P0 ;  /* 0x00000001ff571807 */ /* 0x008fe60004000000 */
[----:B------:R-:W-:Y:S05]  /*67b0*/  @!P1 BRA `(.L_x_102) ;  /* 0x0000000000509947 */ /* 0x000fea0003800000 */
[----:B------:R-:W-:Y:S01]  /*67c0*/  ISETP.NE.AND P1, PT, R88, RZ, PT ;  /* 0x000000ff5800720c */ /* 0x000fe20003f25270 */
[----:B------:R-:W-:Y:S01]  /*67d0*/  BSSY B0, `(.L_x_103) ;  /* 0x000000a000007945 */ /* 0x000fe20003800000 */
[----:B------:R-:W-:Y:S11]  /*67e0*/  ISETP.NE.AND P0, PT, R87, RZ, PT ;  /* 0x000000ff5700720c */ /* 0x000ff60003f05270 */
[----:B-1----:R-:W-:Y:S05]  /*67f0*/  @P1 IMAD R4, R43, 0x800, R72 ;  /* 0x000008002b041824 */ /* 0x002fea00078e0248 */
[----:B------:R-:W-:Y:S05]  /*6800*/  @P1 LEA R4, R4, UR48, 0x2 ;  /* 0x0000003004041c11 */ /* 0x000fea000f8e10ff */
[--C-:B------:R-:W-:Y:S02]  /*6810*/  @P1 IMAD.IADD R3, R85, 0x1, R4.reuse ;  /* 0x0000000155031824 */ /* 0x100fe400078e0204 */
[----:B--2---:R-:W-:Y:S01]  /*6820*/  @P1 IMAD.IADD R0, R86, 0x1, R4 ;  /* 0x0000000156001824 */ /* 0x004fe200078e0204 */
[----:B------:R-:W-:Y:S06]  /*6830*/  @P0 BRA `(.L_x_104) ;  /* 0x00000000000c0947 */ /* 0x000fec0003800000 */
[----:B------:R-:W-:Y:S04]  /*6840*/  SHF.L.U32 R5, R42, 0x1f, RZ ;  /* 0x0000001f2a057819 */ /* 0x000fe800000006ff */
[----:B------:R-:W1:Y:S02]  /*6850*/  SYNCS.PHASECHK.TRANS64.TRYWAIT P0, [R2+URZ+0x60], R5 ;  /* 0x00006005020075a7 */ /* 0x000e6400080011ff */
[----:B-1----:R-:W-:Y:S05]  /*6860*/  @!P0 BRA `(.L_x_105) ;  /* 0x0000001400a88947 */ /* 0x002fea0003800000 */
.L_x_104:
[----:B------:R-:W-:Y:S05]  /*6870*/  BSYNC B0 ;  /* 0x0000000000007941 */ /* 0x000fea0003800000 */
.L_x_103:
[----:B------:R-:W-:Y:S11]  /*6880*/  ISETP.NE.AND P0, PT, R88, RZ, PT ;  /* 0x000000ff5800720c */ /* 0x000ff60003f05270 */
[----:B------:R-:W-:Y:S02]  /*6890*/  @!UPT UIADD3 URZ, UPT, UPT, URZ, URZ, URZ ;  /* 0x000000fffffff290 */ /* 0x000fe4000fffe0ff */
[----:B-1----:R-:W-:Y:S01]  /*68a0*/  @P0 IADD3 R2, PT, PT, R86, R3, RZ ;  /* 0x0000000356020210 */ /* 0x002fe20007ffe0ff */
[----:B------:R-:W-:Y:S05]  /*68b0*/  @P0 WARPSYNC.ALL ;  /* 0x0000000000000948 */ /* 0x000fea0003800000 */
[----:B------:R3:W4:Y:S04]  /*68c0*/  @P0 LDSM.16.M88.4 R56, [R4+0x400] ;  /* 0x000400000438083b */ /* 0x0007280000000200 */
[----:B------:R3:W1:Y:S04]  /*68d0*/  @P0 LDSM.16.M88.4 R52, [R0+0x400] ;  /* 0x000400000034083b */ /* 0x0006680000000200 */
[----:B------:R3:W2:Y:S04]  /*68e0*/  @P0 LDSM.16.M88.4 R48, [R3+0x400] ;  /* 0x000400000330083b */ /* 0x0006a80000000200 */
[----:B------:R3:W1:Y:S02]  /*68f0*/  @P0 LDSM.16.M88.4 R44, [R2+0x400] ;  /* 0x00040000022c083b */ /* 0x0006640000000200 */
.L_x_102:
[----:B------:R-:W-:Y:S05]  /*6900*/  BSYNC B1 ;  /* 0x0000000000017941 */ /* 0x000fea0003800000 */
.L_x_101:
[----:B--23--:R-:W-:Y:S05]  /*6910*/  VIADD R0, R34, 0x20 ;  /* 0x0000002022007836 */ /* 0x00cfea0000000000 */
[----:B------:R-:W-:Y:S04]  /*6920*/  SHF.R.U32.HI R0, RZ, 0x15, R0 ;  /* 0x00000015ff007819 */ /* 0x000fe80000011600 */
[----:B------:R-:W-:Y:S11]  /*6930*/  LOP3.LUT P0, RZ, R0, 0x3, R73, 0x48, !PT ;  /* 0x0000000300ff7812 */ /* 0x000ff60007804849 */
[----:B------:R-:W-:Y:S02]  /*6940*/  @!UPT UIADD3 URZ, UPT, UPT, URZ, URZ, URZ ;  /* 0x000000fffffff290 */ /* 0x000fe4000fffe0ff */
[----:B------:R-:W-:Y:S05]  /*6950*/  @!P0 BRA `(.L_x_106) ;  /* 0x0000000000408947 */ /* 0x000fea0003800000 */
[----:B------:R-:W2:Y:S01]  /*6960*/  LDCU.64 UR8, c[0x4][0x70] ;  /* 0x01000e00ff0877ac */ /* 0x000ea20008000a00 */
[----:B------:R-:W-:Y:S01]  /*6970*/  MOV R3, 0x0 ;  /* 0x0000000000037802 */ /* 0x000fe20000000f00 */
[----:B-1----:R-:W-:Y:S02]  /*6980*/  HFMA2 R12, -RZ, RZ, 0, 5.9604644775390625e-08 ;  /* 0x00000001ff0c7431 */ /* 0x002fe400000001ff */
[----:B------:R-:W-:Y:S02]  /*6990*/  IMAD.MOV.U32 R8, RZ, RZ, 0x192 ;  /* 0x00000192ff087424 */ /* 0x000fe400078e00ff */
[----:B------:R-:W-:Y:S01]  /*69a0*/  IMAD.MOV.U32 R13, RZ, RZ, RZ ;  /* 0x000000ffff0d7224 */ /* 0x000fe200078e00ff */
[----:B------:R-:W1:Y:S01]  /*69b0*/  LDCU.64 UR6, c[0x4][0x78] ;  /* 0x01000f00ff0677ac */ /* 0x000e620008000a00 */
[----:B------:R-:W3:Y:S01]  /*69c0*/  LDC.64 R2, c[0x4][R3] ;  /* 0x0100000003027b82 */ /* 0x000ee20000000a00 */
[----:B------:R-:W5:Y:S01]  /*69d0*/  LDCU.64 UR4, c[0x4][0x10] ;  /* 0x01000200ff0477ac */ /* 0x000f620008000a00 */
[----:B--2---:R-:W-:Y:S01]  /*69e0*/  MOV R5, UR9 ;  /* 0x0000000900057c02 */ /* 0x004fe20008000f00 */
[----:B------:R-:W-:Y:S01]  /*69f0*/  IMAD.U32 R4, RZ, RZ, UR8 ;  /* 0x00000008ff047e24 */ /* 0x000fe2000f8e00ff */
[----:B-1----:R-:W-:Y:S01]  /*6a00*/  MOV R7, UR7 ;  /* 0x0000000700077c02 */ /* 0x002fe20008000f00 */
[----:B------:R-:W-:Y:S01]  /*6a10*/  IMAD.U32 R6, RZ, RZ, UR6 ;  /* 0x00000006ff067e24 */ /* 0x000fe2000f8e00ff */
[----:B-----5:R-:W-:Y:S01]  /*6a20*/  MOV R11, UR5 ;  /* 0x00000005000b7c02 */ /* 0x020fe20008000f00 */
[----:B------:R-:W-:Y:S02]  /*6a30*/  IMAD.U32 R10, RZ, RZ, UR4 ;  /* 0x00000004ff0a7e24 */ /* 0x000fe4000f8e00ff */
[----:B------:R-:W-:Y:S07]  /*6a40*/  LEPC R20, `(.L_x_106) ;  /* 0x000000001014794e */ /* 0x000fee0000000000 */
[----:B---34-:R-:W-:Y:S05]  /*6a50*/  CALL.ABS.NOINC R2 ;  /* 0x0000000002007343 */ /* 0x018fea0003c00000 */
.L_x_106:
[----:B------:R-:W-:Y:S01]  /*6a60*/  ISETP.NE.AND P0, PT, R79, RZ, PT ;  /* 0x000000ff4f00720c */ /* 0x000fe20003f05270 */
[----:B------:R-:W-:Y:S05]  /*6a70*/  WARPSYNC.ALL ;  /* 0x0000000000007948 */ /* 0x000fea0003800000 */
[----:B------:R-:W-:Y:S01]  /*6a80*/  R2UR UR4, R34 ;  /* 0x00000000220472ca */ /* 0x000fe200000e0000 */
[----:B------:R-:W-:Y:S01]  /*6a90*/  IMAD.U32 R87, RZ, RZ, UR43 ;  /* 0x0000002bff577e24 */ /* 0x000fe2000f8e00ff */
[----:B------:R-:W-:Y:S01]  /*6aa0*/  R2UR UR5, R84 ;  /* 0x00000000540572ca */ /* 0x000fe200000e0000 */
[----:B------:R-:W-:Y:S01]  /*6ab0*/  BSSY.RECONVERGENT B0, `(.L_x_107) ;  /* 0x0000060000007945 */ /* 0x000fe20003800200 */
[----:B----4-:R-:W-:Y:S01]  /*6ac0*/  LOP3.LUT R0, R56, 0xffffe000, RZ, 0xc0, !PT ;  /* 0xffffe00038007812 */ /* 0x010fe200078ec0ff */
[----:B------:R-:W-:Y:S01]  /*6ad0*/  IMAD R87, R87, 0x800, R72 ;  /* 0x0000080057577824 */ /* 0x000fe200078e0248 */
[----:B------:R-:W-:Y:S02]  /*6ae0*/  LOP3.LUT R2, R57, 0xffffe000, RZ, 0xc0, !PT ;  /* 0xffffe00039027812 */ /* 0x000fe400078ec0ff */
[----:B------:R-:W-:Y:S02]  /*6af0*/  LOP3.LUT R3, R58, 0xffffe000, RZ, 0xc0, !PT ;  /* 0xffffe0003a037812 */ /* 0x000fe400078ec0ff */
[----:B------:R-:W-:Y:S02]  /*6b00*/  LOP3.LUT R20, R59, 0xffffe000, RZ, 0xc0, !PT ;  /* 0xffffe0003b147812 */ /* 0x000fe400078ec0ff */
[----:B-1----:R-:W-:Y:S01]  /*6b10*/  LOP3.LUT R21, R52, 0xffffe000, RZ, 0xc0, !PT ;  /* 0xffffe00034157812 */ /* 0x002fe200078ec0ff */
[----:B------:R-:W1:Y:S01]  /*6b20*/  LDTM.16dp128bit.x8 R4, tmem[UR4+0x20] ;  /* 0x00002004000479ee */ /* 0x000e620008180000 */
[----:B------:R-:W-:Y:S01]  /*6b30*/  LOP3.LUT R36, R53, 0xffffe000, RZ, 0xc0, !PT ;  /* 0xffffe00035247812 */ /* 0x000fe200078ec0ff */
[----:B------:R-:W-:Y:S01]  /*6b40*/  UIADD3 UR5, UPT, UPT, UR5, 0xe0, URZ ;  /* 0x000000e005057890 */ /* 0x000fe2000fffe0ff */
[----:B------:R-:W-:Y:S01]  /*6b50*/  LOP3.LUT R37, R54, 0xffffe000, RZ, 0xc0, !PT ;  /* 0xffffe00036257812 */ /* 0x000fe200078ec0ff */
[----:B------:R-:W-:Y:S01]  /*6b60*/  NOP ;  /* 0x0000000000007918 */ /* 0x000fe20000000000 */
[----:B------:R-:W-:Y:S01]  /*6b70*/  LOP3.LUT R38, R55, 0xffffe000, RZ, 0xc0, !PT ;  /* 0xffffe00037267812 */ /* 0x000fe200078ec0ff */
[----:B------:R-:W-:Y:S01]  /*6b80*/  UPRMT UR5, UR37, 0x654, UR5 ;  /* 0x0000065425057896 */ /* 0x000fe20008000005 */
[----:B------:R-:W-:Y:S02]  /*6b90*/  LOP3.LUT R39, R48, 0xffffe000, RZ, 0xc0, !PT ;  /* 0xffffe00030277812 */ /* 0x000fe400078ec0ff */
[----:B------:R-:W-:Y:S02]  /*6ba0*/  LOP3.LUT R40, R49, 0xffffe000, RZ, 0xc0, !PT ;  /* 0xffffe00031287812 */ /* 0x000fe400078ec0ff */
[----:B------:R-:W-:Y:S02]  /*6bb0*/  LOP3.LUT R41, R50, 0xffffe000, RZ, 0xc0, !PT ;  /* 0xffffe00032297812 */ /* 0x000fe400078ec0ff */
[----:B------:R-:W-:Y:S02]  /*6bc0*/  LOP3.LUT R42, R51, 0xffffe000, RZ, 0xc0, !PT ;  /* 0xffffe000332a7812 */ /* 0x000fe400078ec0ff */
[----:B------:R-:W-:Y:S01]  /*6bd0*/  LOP3.LUT R43, R44, 0xffffe000, RZ, 0xc0, !PT ;  /* 0xffffe0002c2b7812 */ /* 0x000fe200078ec0ff */
[----:B-1----:R-:W-:Y:S01]  /*6be0*/  SYNCS.ARRIVE.TRANS64.RED.A1T0 RZ, [UR5], RZ ;  /* 0x000000ffffff79a7 */ /* 0x002fe20008100405 */
[----:B------:R-:W-:Y:S02]  /*6bf0*/  LOP3.LUT R44, R45, 0xffffe000, RZ, 0xc0, !PT ;  /* 0xffffe0002d2c7812 */ /* 0x000fe400078ec0ff */
[----:B------:R-:W-:Y:S02]  /*6c00*/  LEA R87, R87, UR48, 0x2 ;  /* 0x0000003057577c11 */ /* 0x000fe4000f8e10ff */
[----:B------:R-:W-:Y:S02]  /*6c10*/  LOP3.LUT R45, R46, 0xffffe000, RZ, 0xc0, !PT ;  /* 0xffffe0002e2d7812 */ /* 0x000fe400078ec0ff */
[----:B------:R-:W-:Y:S01]  /*6c20*/  LOP3.LUT R46, R47, 0xffffe000, RZ, 0xc0, !PT ;  /* 0xffffe0002f2e7812 */ /* 0x000fe200078ec0ff */
[C---:B------:R-:W-:Y:S01]  /*6c30*/  FMUL R4, R33.reuse, R4 ;  /* 0x0000000421047220 */ /* 0x040fe20000400000 */
[C-C-:B------:R-:W-:Y:S01]  /*6c40*/  IADD3 R84, PT, PT, R86.reuse, 0x400, R87.reuse ;  /* 0x0000040056547810 */ /* 0x140fe20007ffe057 */
[----:B------:R-:W-:Y:S01]  /*6c50*/  FMUL R5, R33, R5 ;  /* 0x0000000521057220 */ /* 0x000fe20000400000 */
[----:B------:R-:W-:Y:S01]  /*6c60*/  IADD3 R85, PT, PT, R85, 0x400, R87 ;  /* 0x0000040055557810 */ /* 0x000fe20007ffe057 */
[C---:B------:R-:W-:Y:S01]  /*6c70*/  FMUL R6, R33.reuse, R6 ;  /* 0x0000000621067220 */ /* 0x040fe20000400000 */
[----:B------:R-:W-:Y:S01]  /*6c80*/  FMUL R7, R33, R7 ;  /* 0x0000000721077220 */ /* 0x000fe20000400000 */
[----:B------:R-:W-:Y:S01]  /*6c90*/  FFMA R4, R35, R0, R4 ;  /* 0x0000000023047223 */ /* 0x000fe20000000004 */
[----:B------:R-:W-:Y:S01]  /*6ca0*/  FMUL R8, R33, R8 ;  /* 0x0000000821087220 */ /* 0x000fe20000400000 */
[----:B------:R-:W-:Y:S01]  /*6cb0*/  FFMA R5, R35, R2, R5 ;  /* 0x0000000223057223 */ /* 0x000fe20000000005 */
[----:B------:R-:W-:Y:S01]  /*6cc0*/  FMUL R9, R33, R9 ;  /* 0x0000000921097220 */ /* 0x000fe20000400000 */
[----:B------:R-:W-:Y:S01]  /*6cd0*/  FFMA R6, R35, R3, R6 ;  /* 0x0000000323067223 */ /* 0x000fe20000000006 */
[----:B------:R-:W-:Y:S01]  /*6ce0*/  F2FP.TF32.F32.PACK_B R4, R4 ;  /* 0x00000004ff04723e */ /* 0x000fe200024050ff */
[----:B------:R-:W-:Y:S01]  /*6cf0*/  FMUL R10, R33, R10 ;  /* 0x0000000a210a7220 */ /* 0x000fe20000400000 */
[----:B------:R-:W-:Y:S01]  /*6d00*/  F2FP.TF32.F32.PACK_B R5, R5 ;  /* 0x00000005ff05723e */ /* 0x000fe200024050ff */
[----:B------:R-:W-:Y:S01]  /*6d10*/  FFMA R7, R35, R20, R7 ;  /* 0x0000001423077223 */ /* 0x000fe20000000007 */
[----:B------:R-:W-:Y:S01]  /*6d20*/  FMUL R11, R33, R11 ;  /* 0x0000000b210b7220 */ /* 0x000fe20000400000 */
        /* <DEDUP_REMOVED lines=8> */
[----:B------:R-:W-:Y:S01]  /*6db0*/  F2FP.TF32.F32.PACK_B R6, R6 ;  /* 0x00000006ff06723e */ /* 0x000fe200024050ff */
[----:B------:R-:W-:Y:S01]  /*6dc0*/  FFMA R12, R35, R39, R12 ;  /* 0x00000027230c7223 */ /* 0x000fe2000000000c */
[----:B------:R-:W-:Y:S01]  /*6dd0*/  F2FP.TF32.F32.PACK_B R7, R7 ;  /* 0x00000007ff07723e */ /* 0x000fe200024050ff */
[----:B------:R-:W-:Y:S01]  /*6de0*/  FMUL R16, R33, R16 ;  /* 0x0000001021107220 */ /* 0x000fe20000400000 */
[----:B------:R-:W-:Y:S01]  /*6df0*/  FFMA R13, R35, R40, R13 ;  /* 0x00000028230d7223 */ /* 0x000fe2000000000d */
[----:B------:R-:W-:Y:S01]  /*6e00*/  FMUL R17, R33, R17 ;  /* 0x0000001121117220 */ /* 0x000fe20000400000 */
[----:B------:R-:W-:Y:S01]  /*6e10*/  FFMA R14, R35, R41, R14 ;  /* 0x00000029230e7223 */ /* 0x000fe2000000000e */
[----:B------:R1:W-:Y:S01]  /*6e20*/  STSM.16.M88.4 [R87+0x400], R4 ;  /* 0x0004000457007844 */ /* 0x0003e20000000200 */
[----:B------:R-:W-:Y:S01]  /*6e30*/  FMUL R18, R33, R18 ;  /* 0x0000001221127220 */ /* 0x000fe20000400000 */
[----:B------:R-:W-:Y:S01]  /*6e40*/  FFMA R15, R35, R42, R15 ;  /* 0x0000002a230f7223 */ /* 0x000fe2000000000f */
[----:B------:R-:W-:Y:S01]  /*6e50*/  FMUL R19, R33, R19 ;  /* 0x0000001321137220 */ /* 0x000fe20000400000 */
[----:B------:R-:W-:Y:S01]  /*6e60*/  F2FP.TF32.F32.PACK_B R8, R8 ;  /* 0x00000008ff08723e */ /* 0x000fe200024050ff */
[C---:B------:R-:W-:Y:S01]  /*6e70*/  FFMA R16, R35.reuse, R43, R16 ;  /* 0x0000002b23107223 */ /* 0x040fe20000000010 */
[----:B------:R-:W-:Y:S01]  /*6e80*/  F2FP.TF32.F32.PACK_B R9, R9 ;  /* 0x00000009ff09723e */ /* 0x000fe200024050ff */
[C---:B------:R-:W-:Y:S01]  /*6e90*/  FFMA R17, R35.reuse, R44, R17 ;  /* 0x0000002c23117223 */ /* 0x040fe20000000011 */
[----:B------:R-:W-:Y:S01]  /*6ea0*/  F2FP.TF32.F32.PACK_B R10, R10 ;  /* 0x0000000aff0a723e */ /* 0x000fe200024050ff */
[C---:B------:R-:W-:Y:S01]  /*6eb0*/  FFMA R18, R35.reuse, R45, R18 ;  /* 0x0000002d23127223 */ /* 0x040fe20000000012 */
[----:B------:R-:W-:Y:S01]  /*6ec0*/  F2FP.TF32.F32.PACK_B R11, R11 ;  /* 0x0000000bff0b723e */ /* 0x000fe200024050ff */
[----:B------:R-:W-:Y:S01]  /*6ed0*/  FFMA R19, R35, R46, R19 ;  /* 0x0000002e23137223 */ /* 0x000fe20000000013 */
[----:B------:R-:W-:Y:S01]  /*6ee0*/  F2FP.TF32.F32.PACK_B R12, R12 ;  /* 0x0000000cff0c723e */ /* 0x000fe200024050ff */
[----:B------:R-:W-:Y:S01]  /*6ef0*/  IMAD.IADD R86, R86, 0x1, R85 ;  /* 0x0000000156567824 */ /* 0x000fe200078e0255 */
[----:B------:R-:W-:Y:S01]  /*6f00*/  F2FP.TF32.F32.PACK_B R13, R13 ;  /* 0x0000000dff0d723e */ /* 0x000fe200024050ff */
[----:B------:R1:W-:Y:S01]  /*6f10*/  STSM.16.M88.4 [R84], R8 ;  /* 0x0000000854007844 */ /* 0x0003e20000000200 */
        /* <DEDUP_REMOVED lines=18> */
[----:B------:R-:W-:Y:S02]  /*7040*/  UIADD3 UR5, UPT, UPT, UR41, 0x20, URZ ;  /* 0x0000002029057890 */ /* 0x000fe4000fffe0ff */
[----:B------:R-:W-:Y:S02]  /*7050*/  UIADD3 UR4, UPT, UPT, UR10, 0x400, URZ ;  /* 0x000004000a047890 */ /* 0x000fe4000fffe0ff */
[----:B------:R-:W-:Y:S01]  /*7060*/  UIADD3.X UR9, UPT, UPT, URZ, UR55, URZ, UP0, !UPT ;  /* 0x00000037ff097290 */ /* 0x000fe200087fe4ff */
[----:B------:R-:W-:Y:S01]  /*7070*/  UMOV UR6, UR42 ;  /* 0x0000002a00067c82 */ /* 0x000fe20008000000 */
[----:B------:R-:W-:Y:S07]  /*7080*/  UMOV UR7, UR36 ;  /* 0x0000002400077c82 */ /* 0x000fee0008000000 */
[----:B------:R2:W-:Y:S02]  /*7090*/  UTMASTG.3D [UR4], [UR8] ;  /* 0x00000004080073b5 */ /* 0x0005e40008010000 */
[----:B--2---:R0:W-:Y:S02]  /*70a0*/  UTMACMDFLUSH ;  /* 0x00000000000079b7 */ /* 0x0041e40000000000 */
.L_x_108:
[----:B------:R-:W-:Y:S05]  /*70b0*/  BSYNC.RECONVERGENT B0 ;  /* 0x0000000000007941 */ /* 0x000fea0003800200 */
.L_x_107:
[----:B------:R-:W-:Y:S01]  /*70c0*/  UIADD3 UR43, UPT, UPT, UR43, 0x1, URZ ;  /* 0x000000012b2b7890 */ /* 0x000fe2000fffe0ff */
[----:B------:R-:W-:Y:S03]  /*70d0*/  BSSY.RECONVERGENT B0, `(.L_x_109) ;  /* 0x0000008000007945 */ /* 0x000fe60003800200 */
[----:B------:R-:W-:Y:S04]  /*70e0*/  UISETP.NE.AND UP0, UPT, UR43, 0x3, UPT ;  /* 0x000000032b00788c */ /* 0x000fe8000bf05270 */
[----:B------:R-:W-:Y:S02]  /*70f0*/  UISETP.EQ.XOR UP1, UPT, UR40, 0x3, !UP0 ;  /* 0x000000032800788c */ /* 0x000fe4000c722a70 */
[----:B------:R-:W-:Y:S02]  /*7100*/  USEL UR56, UR43, URZ, UP0 ;  /* 0x000000ff2b387287 */ /* 0x000fe40008000000 */
[----:B------:R-:W-:Y:S04]  /*7110*/  USEL UR4, URZ, 0x1, !UP1 ;  /* 0x00000001ff047887 */ /* 0x000fe8000c800000 */
[----:B------:R-:W-:Y:S01]  /*7120*/  ULOP3.LUT UR51, UR51, UR4, URZ, 0x3c, !UPT ;  /* 0x0000000433337292 */ /* 0x000fe2000f8e3cff */
[----:B------:R-:W-:Y:S11]  /*7130*/  @P0 BRA `(.L_x_110) ;  /* 0x0000000000040947 */ /* 0x000ff60003800000 */
[----:B------:R-:W-:Y:S04]  /*7140*/  DEPBAR.LE SB0, 0x1 ;  /* 0x000080400000791a */ /* 0x000fe80000000000 */
.L_x_110:
[----:B------:R-:W-:Y:S05]  /*7150*/  BSYNC.RECONVERGENT B0 ;  /* 0x0000000000007941 */ /* 0x000fea0003800200 */
.L_x_109:
[----:B------:R-:W-:Y:S01]  /*7160*/  BAR.SYNC.DEFER_BLOCKING 0x1, 0x80 ;  /* 0x0042000000007b1d */ /* 0x000fe20000010000 */
[----:B------:R-:W-:Y:S01]  /*7170*/  UISETP.NE.AND UP0, UPT, UR50, -0x2, UPT ;  /* 0xfffffffe3200788c */ /* 0x000fe2000bf05270 */
[----:B------:R-:W-:Y:S08]  /*7180*/  IADD3 R0, PT, PT, R30, 0x1, RZ ;  /* 0x000000011e007810 */ /* 0x000ff00007ffe0ff */
[----:B------:R-:W-:Y:S05]  /*7190*/  BRA.U !UP0, `(.L_x_111) ;  /* 0x0000000108287547 */ /* 0x000fea000b800000 */
[----:B------:R-:W-:Y:S01]  /*71a0*/  ISETP.NE.AND P0, PT, R83, RZ, PT ;  /* 0x000000ff5300720c */ /* 0x000fe20003f05270 */
[----:B------:R-:W-:Y:S01]  /*71b0*/  IMAD.U32 R3, RZ, RZ, UR49 ;  /* 0x00000031ff037e24 */ /* 0x000fe2000f8e00ff */
[----:B------:R-:W-:Y:S01]  /*71c0*/  UIADD3 UR49, UPT, UPT, UR49, 0x1, URZ ;  /* 0x0000000131317890 */ /* 0x000fe2000fffe0ff */
[----:B------:R-:W-:Y:S03]  /*71d0*/  IMAD.U32 R2, RZ, RZ, UR37 ;  /* 0x00000025ff027e24 */ /* 0x000fe6000f8e00ff */
[----:B------:R-:W-:Y:S04]  /*71e0*/  UISETP.NE.AND UP0, UPT, UR49, 0x3, UPT ;  /* 0x000000033100788c */ /* 0x000fe8000bf05270 */
[----:B------:R-:W-:Y:S03]  /*71f0*/  USEL UR49, UR49, URZ, UP0 ;  /* 0x000000ff31317287 */ /* 0x000fe60008000000 */
[----:B------:R-:W-:Y:S05]  /*7200*/  @P0 LEA R3, R3, UR48, 0x3 ;  /* 0x0000003003030c11 */ /* 0x000fea000f8e18ff */
[----:B------:R-:W-:Y:S05]  /*7210*/  @P0 VIADD R3, R3, 0x78 ;  /* 0x0000007803030836 */ /* 0x000fea0000000000 */
[----:B------:R-:W-:Y:S04]  /*7220*/  @P0 PRMT R2, R2, 0x654, R3 ;  /* 0x0000065402020816 */ /* 0x000fe80000000003 */
[----:B------:R2:W-:Y:S03]  /*7230*/  @P0 SYNCS.ARRIVE.TRANS64.RED.A1T0 RZ, [R2+URZ], RZ ;  /* 0x000000ff02ff09a7 */ /* 0x0005e600081004ff */
.L_x_111:
[----:B------:R-:W-:Y:S01]  /*7240*/  ISETP.NE.AND P2, PT, R80, RZ, PT ;  /* 0x000000ff5000720c */ /* 0x000fe20003f45270 */
[----:B------:R-:W-:Y:S01]  /*7250*/  UIADD3 UR50, UPT, UPT, UR50, 0x2, URZ ;  /* 0x0000000232327890 */ /* 0x000fe2000fffe0ff */
[----:B------:R-:W-:Y:S01]  /*7260*/  ISETP.NE.AND P0, PT, R82, 0x2, PT ;  /* 0x000000025200780c */ /* 0x000fe20003f05270 */
[----:B------:R-:W-:Y:S01]  /*7270*/  IMAD.IADD R20, R29, 0x1, R66 ;  /* 0x000000011d147824 */ /* 0x000fe200078e0242 */
[----:B------:R-:W-:Y:S01]  /*7280*/  ISETP.NE.AND P1, PT, R0, 0x4, PT ;  /* 0x000000040000780c */ /* 0x000fe20003f25270 */
[----:B------:R-:W-:Y:S01]  /*7290*/  IMAD.IADD R21, R31, 0x1, R68 ;  /* 0x000000011f157824 */ /* 0x000fe200078e0244 */
[----:B--2---:R-:W-:Y:S02]  /*72a0*/  SEL R2, RZ, 0x1, P0 ;  /* 0x00000001ff027807 */ /* 0x004fe40000000000 */
[----:B------:R-:W-:Y:S02]  /*72b0*/  SEL R3, RZ, 0x1, P1 ;  /* 0x00000001ff037807 */ /* 0x000fe40000800000 */
[----:B------:R-:W-:Y:S02]  /*72c0*/  LOP3.LUT R75, R75, R2, RZ, 0x3c, !PT ;  /* 0x000000024b4b7212 */ /* 0x000fe400078e3cff */
[----:B------:R-:W-:Y:S02]  /*72d0*/  LOP3.LUT R76, R76, R3, RZ, 0x3c, !PT ;  /* 0x000000034c4c7212 */ /* 0x000fe400078e3cff */
[----:B------:R-:W-:Y:S02]  /*72e0*/  @P2 R2UR UR36, R74 ;  /* 0x000000004a2422ca */ /* 0x000fe400000e0000 */
[----:B------:R-:W-:Y:S02]  /*72f0*/  SEL R82, R82, RZ, P0 ;  /* 0x000000ff52527207 */ /* 0x000fe40000000000 */
[----:B------:R-:W-:Y:S01]  /*7300*/  SEL R30, R0, RZ, P1 ;  /* 0x000000ff001e7207 */ /* 0x000fe20000800000 */
[----:B------:R-:W-:Y:S10]  /*7310*/  @P2 BRA `(.L_x_112) ;  /* 0xffffffdc00342947 */ /* 0x000ff4000383ffff */
[----:B------:R-:W-:-:S09]  /*7320*/  UISETP.NE.AND UP0, UPT, UR53, URZ, UPT ;  /* 0x000000ff3500728c */ /* 0x000fd2000bf05270 */
[----:B------:R-:W-:Y:S05]  /*7330*/  BRA.U !UP0, `(.L_x_113) ;  /* 0x0000000108487547 */ /* 0x000fea000b800000 */
[----:B------:R-:W2:Y:S02]  /*7340*/  LDCU.64 UR4, c[0x0][0x890] ;  /* 0x00011200ff0477ac */ /* 0x000ea40008000a00 */
[----:B--2---:R-:W-:-:S04]  /*7350*/  UISETP.NE.U32.AND UP0, UPT, UR4, URZ, UPT ;  /* 0x000000ff0400728c */ /* 0x004fc8000bf05070 */
[----:B------:R-:W-:-:S09]  /*7360*/  UISETP.NE.AND.EX UP0, UPT, UR5, URZ, UPT, UP0 ;  /* 0x000000ff0500728c */ /* 0x000fd2000bf05300 */
[----:B------:R-:W-:Y:S05]  /*7370*/  BRA.U UP0, `(.L_x_114) ;  /* 0x00000001000c7547 */ /* 0x000fea000b800000 */
[----:B------:R-:W-:-:S13]  /*7380*/  FSETP.NEU.AND P0, PT, R35, RZ, PT ;  /* 0x000000ff2300720b */ /* 0x000fda0003f0d000 */
[----:B------:R-:W-:Y:S05]  /*7390*/  @!P0 EXIT ;  /* 0x000000000000894d */ /* 0x000fea0003800000 */
[----:B------:R-:W-:Y:S05]  /*73a0*/  BRA `(.L_x_113) ;  /* 0x00000000002c7947 */ /* 0x000fea0003800000 */
.L_x_114:
[----:B------:R-:W-:Y:S01]  /*73b0*/  ISETP.NE.AND P0, PT, R81, RZ, PT ;  /* 0x000000ff5100720c */ /* 0x000fe20003f05270 */
[----:B------:R-:W-:-:S12]  /*73c0*/  BSSY.RECONVERGENT B0, `(.L_x_113) ;  /* 0x0000009000007945 */ /* 0x000fd80003800200 */
[----:B------:R-:W-:Y:S05]  /*73d0*/  @P0 BRA `(.L_x_115) ;  /* 0x0000000000140947 */ /* 0x000fea0003800000 */
[----:B------:R-:W2:Y:S02]  /*73e0*/  LDCU.64 UR4, c[0x0][0x888] ;  /* 0x00011100ff0477ac */ /* 0x000ea40008000a00 */
[----:B--2---:R-:W-:-:S04]  /*73f0*/  ISETP.NE.U32.AND P0, PT, RZ, UR4, PT ;  /* 0x00000004ff007c0c */ /* 0x004fc8000bf05070 */
[----:B------:R-:W-:-:S13]  /*7400*/  ISETP.NE.AND.EX P0, PT, RZ, UR5, PT, P0 ;  /* 0x00000005ff007c0c */ /* 0x000fda000bf05300 */
[----:B------:R-:W-:Y:S05]  /*7410*/  @!P0 EXIT ;  /* 0x000000000000894d */ /* 0x000fea0003800000 */
[----:B------:R-:W-:Y:S05]  /*7420*/  BRA `(.L_x_116) ;  /* 0x0000000000087947 */ /* 0x000fea0003800000 */
.L_x_115:
[----:B------:R-:W-:-:S13]  /*7430*/  FSETP.NEU.AND P0, PT, R35, RZ, PT ;  /* 0x000000ff2300720b */ /* 0x000fda0003f0d000 */
[----:B------:R-:W-:Y:S05]  /*7440*/  @!P0 EXIT ;  /* 0x000000000000894d */ /* 0x000fea0003800000 */
.L_x_116:
[----:B------:R-:W-:Y:S05]  /*7450*/  BSYNC.RECONVERGENT B0 ;  /* 0x0000000000007941 */ /* 0x000fea0003800200 */
.L_x_113:
[----:B------:R-:W-:Y:S01]  /*7460*/  ULEA UR4, UR49, UR48, 0x3 ;  /* 0x0000003031047291 */ /* 0x000fe2000f8e18ff */
[----:B------:R-:W-:-:S04]  /*7470*/  DEPBAR.LE SB0, 0x0 ;  /* 0x000080000000791a */ /* 0x000fc80000000000 */
[----:B------:R-:W-:-:S04]  /*7480*/  UIADD3 UR4, UPT, UPT, UR4, 0x78, URZ ;  /* 0x0000007804047890 */ /* 0x000fc8000fffe0ff */
[----:B------:R-:W-:-:S09]  /*7490*/  UPRMT UR4, UR37, 0x654, UR4 ;  /* 0x0000065425047896 */ /* 0x000fd20008000004 */
[----:B------:R-:W-:Y:S01]  /*74a0*/  SYNCS.ARRIVE.TRANS64.RED.A1T0 RZ, [UR4], RZ ;  /* 0x000000ffffff79a7 */ /* 0x000fe20008100404 */
[----:B------:R-:W-:Y:S05]  /*74b0*/  EXIT ;  /* 0x000000000000794d */ /* 0x000fea0003800000 */
.L_x_19:
[----:B--2---:R2:W1:Y:S02]  /*74c0*/  SYNCS.PHASECHK.TRANS64.TRYWAIT P0, [R3+URZ+0x110], R2 ;  /* 0x00011002030075a7 */ /* 0x00446400080011ff */
[----:B-1----:R-:W-:Y:S05]  /*74d0*/  @!P0 NANOSLEEP.SYNCS 0x989680 ;  /* 0x009896800000895d */ /* 0x002fea0003900000 */
[----:B------:R-:W1:Y:S02]  /*74e0*/  @!P0 SYNCS.PHASECHK.TRANS64 P0, [R3+URZ+0x110], R2 ;  /* 0x00011002030085a7 */ /* 0x000e6400080010ff */
[----:B-1----:R-:W-:Y:S05]  /*74f0*/  @!P0 BRA `(.L_x_19) ;  /* 0xfffffffc00f08947 */ /* 0x002fea000383ffff */
[----:B------:R-:W-:Y:S05]  /*7500*/  BRA `(.L_x_117) ;  /* 0xffffffa000407947 */ /* 0x000fea000383ffff */
.L_x_22:
[----:B-1----:R-:W-:-:S07]  /*7510*/  MOV R2, UR33 ;  /* 0x0000002100027c02 */ /* 0x002fce0008000f00 */
.L_x_118:
[----:B-1----:R1:W2:Y:S02]  /*7520*/  SYNCS.PHASECHK.TRANS64.TRYWAIT P0, [R2+URZ+0x30], R5 ;  /* 0x00003005020075a7 */ /* 0x0022a400080011ff */
[----:B--2---:R-:W-:Y:S05]  /*7530*/  @!P0 NANOSLEEP.SYNCS 0x989680 ;  /* 0x009896800000895d */ /* 0x004fea0003900000 */
[----:B------:R-:W2:Y:S02]  /*7540*/  @!P0 SYNCS.PHASECHK.TRANS64 P0, [R2+URZ+0x30], R5 ;  /* 0x00003005020085a7 */ /* 0x000ea400080010ff */
[----:B--2---:R-:W-:Y:S05]  /*7550*/  @!P0 BRA `(.L_x_118) ;  /* 0xfffffffc00f08947 */ /* 0x004fea000383ffff */
[----:B------:R-:W-:Y:S05]  /*7560*/  BRA `(.L_x_21) ;  /* 0xffffffa000907947 */ /* 0x000fea000383ffff */
.L_x_28:
[----:B-1----:R-:W-:-:S07]  /*7570*/  MOV R2, UR33 ;  /* 0x0000002100027c02 */ /* 0x002fce0008000f00 */
.L_x_119:
[----:B-1----:R1:W2:Y:S02]  /*7580*/  SYNCS.PHASECHK.TRANS64.TRYWAIT P0, [R2+URZ+0x30], R5 ;  /* 0x00003005020075a7 */ /* 0x0022a400080011ff */
[----:B--2---:R-:W-:Y:S05]  /*7590*/  @!P0 NANOSLEEP.SYNCS 0x989680 ;  /* 0x009896800000895d */ /* 0x004fea0003900000 */
[----:B------:R-:W2:Y:S02]  /*75a0*/  @!P0 SYNCS.PHASECHK.TRANS64 P0, [R2+URZ+0x30], R5 ;  /* 0x00003005020085a7 */ /* 0x000ea400080010ff */
[----:B--2---:R-:W-:Y:S05]  /*75b0*/  @!P0 BRA `(.L_x_119) ;  /* 0xfffffffc00f08947 */ /* 0x004fea000383ffff */
[----:B------:R-:W-:Y:S05]  /*75c0*/  BRA `(.L_x_27) ;  /* 0xffffffa400647947 */ /* 0x000fea000383ffff */
.L_x_32:
[----:B-1----:R1:W2:Y:S02]  /*75d0*/  SYNCS.PHASECHK.TRANS64.TRYWAIT P0, [R2+URZ+0xa0], R3 ;  /* 0x0000a003020075a7 */ /* 0x0022a400080011ff */
[----:B--2---:R-:W-:Y:S05]  /*75e0*/  @!P0 NANOSLEEP.SYNCS 0x989680 ;  /* 0x009896800000895d */ /* 0x004fea0003900000 */
[----:B------:R-:W2:Y:S02]  /*75f0*/  @!P0 SYNCS.PHASECHK.TRANS64 P0, [R2+URZ+0xa0], R3 ;  /* 0x0000a003020085a7 */ /* 0x000ea400080010ff */
[----:B--2---:R-:W-:Y:S05]  /*7600*/  @!P0 BRA `(.L_x_32) ;  /* 0xfffffffc00f08947 */ /* 0x004fea000383ffff */
[----:B------:R-:W-:Y:S05]  /*7610*/  BRA `(.L_x_120) ;  /* 0xffffffa800187947 */ /* 0x000fea000383ffff */
.L_x_36:
[----:B----4-:R-:W-:-:S07]  /*7620*/  MOV R0, UR5 ;  /* 0x0000000500007c02 */ /* 0x010fce0008000f00 */
.L_x_121:
[----:B-1----:R1:W2:Y:S02]  /*7630*/  SYNCS.PHASECHK.TRANS64.TRYWAIT P0, [R0+URZ], R3 ;  /* 0x00000003000075a7 */ /* 0x0022a400080011ff */
[----:B--2---:R-:W-:Y:S05]  /*7640*/  @!P0 NANOSLEEP.SYNCS 0x989680 ;  /* 0x009896800000895d */ /* 0x004fea0003900000 */
[----:B------:R-:W2:Y:S02]  /*7650*/  @!P0 SYNCS.PHASECHK.TRANS64 P0, [R0+URZ], R3 ;  /* 0x00000003000085a7 */ /* 0x000ea400080010ff */
[----:B--2---:R-:W-:Y:S05]  /*7660*/  @!P0 BRA `(.L_x_121) ;  /* 0xfffffffc00f08947 */ /* 0x004fea000383ffff */
[----:B------:R-:W-:Y:S05]  /*7670*/  BRA `(.L_x_122) ;  /* 0xffffffac00887947 */ /* 0x000fea000383ffff */
.L_x_37:
[----:B----4-:R-:W-:-:S07]  /*7680*/  MOV R0, UR5 ;  /* 0x0000000500007c02 */ /* 0x010fce0008000f00 */
.L_x_123:
[----:B-1----:R1:W2:Y:S02]  /*7690*/  SYNCS.PHASECHK.TRANS64.TRYWAIT P0, [R0+URZ], R3 ;  /* 0x00000003000075a7 */ /* 0x0022a400080011ff */
[----:B--2---:R-:W-:Y:S05]  /*76a0*/  @!P0 NANOSLEEP.SYNCS 0x989680 ;  /* 0x009896800000895d */ /* 0x004fea0003900000 */
[----:B------:R-:W2:Y:S02]  /*76b0*/  @!P0 SYNCS.PHASECHK.TRANS64 P0, [R0+URZ], R3 ;  /* 0x00000003000085a7 */ /* 0x000ea400080010ff */
[----:B--2---:R-:W-:Y:S05]  /*76c0*/  @!P0 BRA `(.L_x_123) ;  /* 0xfffffffc00f08947 */ /* 0x004fea000383ffff */
[----:B------:R-:W-:Y:S05]  /*76d0*/  BRA `(.L_x_124) ;  /* 0xffffffac00947947 */ /* 0x000fea000383ffff */
.L_x_38:
[----:B----4-:R-:W-:-:S07]  /*76e0*/  MOV R0, UR5 ;  /* 0x0000000500007c02 */ /* 0x010fce0008000f00 */
.L_x_125:
[----:B-1----:R1:W2:Y:S02]  /*76f0*/  SYNCS.PHASECHK.TRANS64.TRYWAIT P0, [R0+URZ], R3 ;  /* 0x00000003000075a7 */ /* 0x0022a400080011ff */
[----:B--2---:R-:W-:Y:S05]  /*7700*/  @!P0 NANOSLEEP.SYNCS 0x989680 ;  /* 0x009896800000895d */ /* 0x004fea0003900000 */
[----:B------:R-:W2:Y:S02]  /*7710*/  @!P0 SYNCS.PHASECHK.TRANS64 P0, [R0+URZ], R3 ;  /* 0x00000003000085a7 */ /* 0x000ea400080010ff */
[----:B--2---:R-:W-:Y:S05]  /*7720*/  @!P0 BRA `(.L_x_125) ;  /* 0xfffffffc00f08947 */ /* 0x004fea000383ffff */
[----:B------:R-:W-:Y:S05]  /*7730*/  BRA `(.L_x_126) ;  /* 0xffffffac00a07947 */ /* 0x000fea000383ffff */
.L_x_39:
[----:B----4-:R-:W-:-:S07]  /*7740*/  MOV R0, UR5 ;  /* 0x0000000500007c02 */ /* 0x010fce0008000f00 */
.L_x_127:
[----:B-1----:R1:W2:Y:S02]  /*7750*/  SYNCS.PHASECHK.TRANS64.TRYWAIT P0, [R0+URZ], R3 ;  /* 0x00000003000075a7 */ /* 0x0022a400080011ff */
[----:B--2---:R-:W-:Y:S05]  /*7760*/  @!P0 NANOSLEEP.SYNCS 0x989680 ;  /* 0x009896800000895d */ /* 0x004fea0003900000 */
[----:B------:R-:W2:Y:S02]  /*7770*/  @!P0 SYNCS.PHASECHK.TRANS64 P0, [R0+URZ], R3 ;  /* 0x00000003000085a7 */ /* 0x000ea400080010ff */
[----:B--2---:R-:W-:Y:S05]  /*7780*/  @!P0 BRA `(.L_x_127) ;  /* 0xfffffffc00f08947 */ /* 0x004fea000383ffff */
[----:B------:R-:W-:Y:S05]  /*7790*/  BRA `(.L_x_128) ;  /* 0xffffffac00ac7947 */ /* 0x000fea000383ffff */
.L_x_40:
[----:B----4-:R-:W-:-:S07]  /*77a0*/  MOV R0, UR5 ;  /* 0x0000000500007c02 */ /* 0x010fce0008000f00 */
.L_x_129:
[----:B-1----:R1:W2:Y:S02]  /*77b0*/  SYNCS.PHASECHK.TRANS64.TRYWAIT P0, [R0+URZ], R3 ;  /* 0x00000003000075a7 */ /* 0x0022a400080011ff */
[----:B--2---:R-:W-:Y:S05]  /*77c0*/  @!P0 NANOSLEEP.SYNCS 0x989680 ;  /* 0x009896800000895d */ /* 0x004fea0003900000 */
[----:B------:R-:W2:Y:S02]  /*77d0*/  @!P0 SYNCS.PHASECHK.TRANS64 P0, [R0+URZ], R3 ;  /* 0x00000003000085a7 */ /* 0x000ea400080010ff */
[----:B--2---:R-:W-:Y:S05]  /*77e0*/  @!P0 BRA `(.L_x_129) ;  /* 0xfffffffc00f08947 */ /* 0x004fea000383ffff */
[----:B------:R-:W-:Y:S05]  /*77f0*/  BRA `(.L_x_130) ;  /* 0xffffffac00b87947 */ /* 0x000fea000383ffff */
.L_x_43:
[----:B-1----:R1:W2:Y:S02]  /*7800*/  SYNCS.PHASECHK.TRANS64.TRYWAIT P0, [R0+URZ+0x100], R5 ;  /* 0x00010005000075a7 */ /* 0x0022a400080011ff */
[----:B--2---:R-:W-:Y:S05]  /*7810*/  @!P0 NANOSLEEP.SYNCS 0x989680 ;  /* 0x009896800000895d */ /* 0x004fea0003900000 */
[----:B------:R-:W2:Y:S02]  /*7820*/  @!P0 SYNCS.PHASECHK.TRANS64 P0, [R0+URZ+0x100], R5 ;  /* 0x00010005000085a7 */ /* 0x000ea400080010ff */
[----:B--2---:R-:W-:Y:S05]  /*7830*/  @!P0 BRA `(.L_x_43) ;  /* 0xfffffffc00f08947 */ /* 0x004fea000383ffff */
[----:B------:R-:W-:Y:S05]  /*7840*/  BRA `(.L_x_131) ;  /* 0xffffffb000147947 */ /* 0x000fea000383ffff */
.L_x_44:
[----:B------:R-:W-:-:S07]  /*7850*/  MOV R0, UR5 ;  /* 0x0000000500007c02 */ /* 0x000fce0008000f00 */
.L_x_132:
[----:B-1----:R1:W2:Y:S02]  /*7860*/  SYNCS.PHASECHK.TRANS64.TRYWAIT P0, [R0+URZ+0xb0], R5 ;  /* 0x0000b005000075a7 */ /* 0x0022a400080011ff */
[----:B--2---:R-:W-:Y:S05]  /*7870*/  @!P0 NANOSLEEP.SYNCS 0x989680 ;  /* 0x009896800000895d */ /* 0x004fea0003900000 */
[----:B------:R-:W2:Y:S02]  /*7880*/  @!P0 SYNCS.PHASECHK.TRANS64 P0, [R0+URZ+0xb0], R5 ;  /* 0x0000b005000085a7 */ /* 0x000ea400080010ff */
[----:B--2---:R-:W-:Y:S05]  /*7890*/  @!P0 BRA `(.L_x_132) ;  /* 0xfffffffc00f08947 */ /* 0x004fea000383ffff */
[----:B------:R-:W-:Y:S05]  /*78a0*/  BRA `(.L_x_133) ;  /* 0xffffffb000247947 */ /* 0x000fea000383ffff */
.L_x_45:
[----:B-1----:R1:W2:Y:S02]  /*78b0*/  SYNCS.PHASECHK.TRANS64.TRYWAIT P1, [R0+URZ+0xa0], R5 ;  /* 0x0000a005000075a7 */ /* 0x0022a400080211ff */
[----:B--2---:R-:W-:Y:S05]  /*78c0*/  @!P1 NANOSLEEP.SYNCS 0x989680 ;  /* 0x009896800000995d */ /* 0x004fea0003900000 */
[----:B------:R-:W2:Y:S02]  /*78d0*/  @!P1 SYNCS.PHASECHK.TRANS64 P1, [R0+URZ+0xa0], R5 ;  /* 0x0000a005000095a7 */ /* 0x000ea400080210ff */
[----:B--2---:R-:W-:Y:S05]  /*78e0*/  @!P1 BRA `(.L_x_45) ;  /* 0xfffffffc00f09947 */ /* 0x004fea000383ffff */
[----:B------:R-:W-:Y:S05]  /*78f0*/  BRA `(.L_x_134) ;  /* 0xffffffb000547947 */ /* 0x000fea000383ffff */
.L_x_48:
[----:B------:R-:W-:-:S07]  /*7900*/  MOV R0, UR5 ;  /* 0x0000000500007c02 */ /* 0x000fce0008000f00 */
.L_x_135:
[----:B-1----:R1:W2:Y:S02]  /*7910*/  SYNCS.PHASECHK.TRANS64.TRYWAIT P0, [R0+URZ+0xb0], R3 ;  /* 0x0000b003000075a7 */ /* 0x0022a400080011ff */
[----:B--2---:R-:W-:Y:S05]  /*7920*/  @!P0 NANOSLEEP.SYNCS 0x989680 ;  /* 0x009896800000895d */ /* 0x004fea0003900000 */
[----:B------:R-:W2:Y:S02]  /*7930*/  @!P0 SYNCS.PHASECHK.TRANS64 P0, [R0+URZ+0xb0], R3 ;  /* 0x0000b003000085a7 */ /* 0x000ea400080010ff */
[----:B--2---:R-:W-:Y:S05]  /*7940*/  @!P0 BRA `(.L_x_135) ;  /* 0xfffffffc00f08947 */ /* 0x004fea000383ffff */
[----:B------:R-:W-:Y:S05]  /*7950*/  BRA `(.L_x_47) ;  /* 0xffffffb000a87947 */ /* 0x000fea000383ffff */
.L_x_55:
[----:B-1----:R1:W2:Y:S02]  /*7960*/  SYNCS.PHASECHK.TRANS64.TRYWAIT P1, [R0+URZ+0xa0], R5 ;  /* 0x0000a005000075a7 */ /* 0x0022a400080211ff */
[----:B--2---:R-:W-:Y:S05]  /*7970*/  @!P1 NANOSLEEP.SYNCS 0x989680 ;  /* 0x009896800000995d */ /* 0x004fea0003900000 */
[----:B------:R-:W2:Y:S02]  /*7980*/  @!P1 SYNCS.PHASECHK.TRANS64 P1, [R0+URZ+0xa0], R5 ;  /* 0x0000a005000095a7 */ /* 0x000ea400080210ff */
[----:B--2---:R-:W-:Y:S05]  /*7990*/  @!P1 BRA `(.L_x_55) ;  /* 0xfffffffc00f09947 */ /* 0x004fea000383ffff */
[----:B------:R-:W-:Y:S05]  /*79a0*/  BRA `(.L_x_136) ;  /* 0xffffffb800387947 */ /* 0x000fea000383ffff */
.L_x_56:
[----:B------:R-:W-:-:S07]  /*79b0*/  MOV R3, UR6 ;  /* 0x0000000600037c02 */ /* 0x000fce0008000f00 */
.L_x_137:
[----:B-1----:R1:W2:Y:S02]  /*79c0*/  SYNCS.PHASECHK.TRANS64.TRYWAIT P0, [R3+URZ+0xe0], R0 ;  /* 0x0000e000030075a7 */ /* 0x0022a400080011ff */
[----:B--2---:R-:W-:Y:S05]  /*79d0*/  @!P0 NANOSLEEP.SYNCS 0x989680 ;  /* 0x009896800000895d */ /* 0x004fea0003900000 */
[----:B------:R-:W2:Y:S02]  /*79e0*/  @!P0 SYNCS.PHASECHK.TRANS64 P0, [R3+URZ+0xe0], R0 ;  /* 0x0000e000030085a7 */ /* 0x000ea400080010ff */
[----:B--2---:R-:W-:Y:S05]  /*79f0*/  @!P0 BRA `(.L_x_137) ;  /* 0xfffffffc00f08947 */ /* 0x004fea000383ffff */
[----:B------:R-:W-:Y:S05]  /*7a00*/  BRA `(.L_x_138) ;  /* 0xffffffb800887947 */ /* 0x000fea000383ffff */
.L_x_59:
[----:B------:R-:W-:Y:S07]  /*7a10*/  MOV R0, UR11 ;  /* 0x0000000b00007c02 */ /* 0x000fee0008000f00 */
.L_x_139:
[----:B-1----:R1:W2:Y:S02]  /*7a20*/  SYNCS.PHASECHK.TRANS64.TRYWAIT P0, [R0+URZ], R3 ;  /* 0x00000003000075a7 */ /* 0x0022a400080011ff */
[----:B--2---:R-:W-:Y:S05]  /*7a30*/  @!P0 NANOSLEEP.SYNCS 0x989680 ;  /* 0x009896800000895d */ /* 0x004fea0003900000 */
[----:B------:R-:W2:Y:S02]  /*7a40*/  @!P0 SYNCS.PHASECHK.TRANS64 P0, [R0+URZ], R3 ;  /* 0x00000003000085a7 */ /* 0x000ea400080010ff */
[----:B--2---:R-:W-:Y:S05]  /*7a50*/  @!P0 BRA `(.L_x_139) ;  /* 0xfffffffc00f08947 */ /* 0x004fea000383ffff */
[----:B------:R-:W-:Y:S05]  /*7a60*/  BRA `(.L_x_58) ;  /* 0xffffffb800a47947 */ /* 0x000fea000383ffff */
.L_x_62:
[----:B------:R-:W-:-:S07]  /*7a70*/  MOV R0, UR6 ;  /* 0x0000000600007c02 */ /* 0x000fce0008000f00 */
.L_x_140:
[----:B--2---:R2:W4:Y:S02]  /*7a80*/  SYNCS.PHASECHK.TRANS64.TRYWAIT P0, [R0+URZ], R3 ;  /* 0x00000003000075a7 */ /* 0x00452400080011ff */
[----:B----4-:R-:W-:Y:S05]  /*7a90*/  @!P0 NANOSLEEP.SYNCS 0x989680 ;  /* 0x009896800000895d */ /* 0x010fea0003900000 */
[----:B------:R-:W4:Y:S02]  /*7aa0*/  @!P0 SYNCS.PHASECHK.TRANS64 P0, [R0+URZ], R3 ;  /* 0x00000003000085a7 */ /* 0x000f2400080010ff */
[----:B----4-:R-:W-:Y:S05]  /*7ab0*/  @!P0 BRA `(.L_x_140) ;  /* 0xfffffffc00f08947 */ /* 0x010fea000383ffff */
[----:B------:R-:W-:Y:S05]  /*7ac0*/  BRA `(.L_x_141) ;  /* 0xffffffbc00d07947 */ /* 0x000fea000383ffff */
.L_x_63:
[----:B------:R-:W-:-:S07]  /*7ad0*/  MOV R0, UR6 ;  /* 0x0000000600007c02 */ /* 0x000fce0008000f00 */
.L_x_142:
[----:B-1----:R1:W2:Y:S02]  /*7ae0*/  SYNCS.PHASECHK.TRANS64.TRYWAIT P0, [R0+URZ], R3 ;  /* 0x00000003000075a7 */ /* 0x0022a400080011ff */
[----:B--2---:R-:W-:Y:S05]  /*7af0*/  @!P0 NANOSLEEP.SYNCS 0x989680 ;  /* 0x009896800000895d */ /* 0x004fea0003900000 */
[----:B------:R-:W2:Y:S02]  /*7b00*/  @!P0 SYNCS.PHASECHK.TRANS64 P0, [R0+URZ], R3 ;  /* 0x00000003000085a7 */ /* 0x000ea400080010ff */
[----:B--2---:R-:W-:Y:S05]  /*7b10*/  @!P0 BRA `(.L_x_142) ;  /* 0xfffffffc00f08947 */ /* 0x004fea000383ffff */
[----:B------:R-:W-:Y:S05]  /*7b20*/  BRA `(.L_x_143) ;  /* 0xffffffbc00dc7947 */ /* 0x000fea000383ffff */
.L_x_64:
[----:B------:R-:W-:-:S07]  /*7b30*/  MOV R0, UR6 ;  /* 0x0000000600007c02 */ /* 0x000fce0008000f00 */
.L_x_144:
[----:B-1----:R1:W2:Y:S02]  /*7b40*/  SYNCS.PHASECHK.TRANS64.TRYWAIT P0, [R0+URZ], R3 ;  /* 0x00000003000075a7 */ /* 0x0022a400080011ff */
[----:B--2---:R-:W-:Y:S05]  /*7b50*/  @!P0 NANOSLEEP.SYNCS 0x989680 ;  /* 0x009896800000895d */ /* 0x004fea0003900000 */
[----:B------:R-:W2:Y:S02]  /*7b60*/  @!P0 SYNCS.PHASECHK.TRANS64 P0, [R0+URZ], R3 ;  /* 0x00000003000085a7 */ /* 0x000ea400080010ff */
[----:B--2---:R-:W-:Y:S05]  /*7b70*/  @!P0 BRA `(.L_x_144) ;  /* 0xfffffffc00f08947 */ /* 0x004fea000383ffff */
[----:B------:R-:W-:Y:S05]  /*7b80*/  BRA `(.L_x_145) ;  /* 0xffffffbc00e87947 */ /* 0x000fea000383ffff */
.L_x_65:
[----:B------:R-:W-:-:S07]  /*7b90*/  MOV R0, UR7 ;  /* 0x0000000700007c02 */ /* 0x000fce0008000f00 */
.L_x_146:
[----:B-1----:R1:W2:Y:S02]  /*7ba0*/  SYNCS.PHASECHK.TRANS64.TRYWAIT P0, [R0+URZ], R3 ;  /* 0x00000003000075a7 */ /* 0x0022a400080011ff */
[----:B--2---:R-:W-:Y:S05]  /*7bb0*/  @!P0 NANOSLEEP.SYNCS 0x989680 ;  /* 0x009896800000895d */ /* 0x004fea0003900000 */
[----:B------:R-:W2:Y:S02]  /*7bc0*/  @!P0 SYNCS.PHASECHK.TRANS64 P0, [R0+URZ], R3 ;  /* 0x00000003000085a7 */ /* 0x000ea400080010ff */
[----:B--2---:R-:W-:Y:S05]  /*7bd0*/  @!P0 BRA `(.L_x_146) ;  /* 0xfffffffc00f08947 */ /* 0x004fea000383ffff */
[----:B------:R-:W-:Y:S05]  /*7be0*/  BRA `(.L_x_147) ;  /* 0xffffffbc00f47947 */ /* 0x000fea000383ffff */
.L_x_70:
[----:B--2---:R2:W3:Y:S02]  /*7bf0*/  SYNCS.PHASECHK.TRANS64.TRYWAIT P0, [R0+URZ+0xa0], R3 ;  /* 0x0000a003000075a7 */ /* 0x0044e400080011ff */
[----:B---3--:R-:W-:Y:S05]  /*7c00*/  @!P0 NANOSLEEP.SYNCS 0x989680 ;  /* 0x009896800000895d */ /* 0x008fea0003900000 */
[----:B------:R-:W3:Y:S02]  /*7c10*/  @!P0 SYNCS.PHASECHK.TRANS64 P0, [R0+URZ+0xa0], R3 ;  /* 0x0000a003000085a7 */ /* 0x000ee400080010ff */
[----:B---3--:R-:W-:Y:S05]  /*7c20*/  @!P0 BRA `(.L_x_70) ;  /* 0xfffffffc00f08947 */ /* 0x008fea000383ffff */
[----:B------:R-:W-:Y:S05]  /*7c30*/  BRA `(.L_x_148) ;  /* 0xffffffc000f07947 */ /* 0x000fea000383ffff */
.L_x_73:
[----:B------:R-:W-:Y:S07]  /*7c40*/  MOV R0, UR7 ;  /* 0x0000000700007c02 */ /* 0x000fee0008000f00 */
.L_x_149:
[----:B--2---:R2:W3:Y:S02]  /*7c50*/  SYNCS.PHASECHK.TRANS64.TRYWAIT P0, [R0+URZ+0x98], R3 ;  /* 0x00009803000075a7 */ /* 0x0044e400080011ff */
[----:B---3--:R-:W-:Y:S05]  /*7c60*/  @!P0 NANOSLEEP.SYNCS 0x989680 ;  /* 0x009896800000895d */ /* 0x008fea0003900000 */
[----:B------:R-:W3:Y:S02]  /*7c70*/  @!P0 SYNCS.PHASECHK.TRANS64 P0, [R0+URZ+0x98], R3 ;  /* 0x00009803000085a7 */ /* 0x000ee400080010ff */
[----:B---3--:R-:W-:Y:S05]  /*7c80*/  @!P0 BRA `(.L_x_149) ;  /* 0xfffffffc00f08947 */ /* 0x008fea000383ffff */
[----:B------:R-:W-:Y:S05]  /*7c90*/  BRA `(.L_x_72) ;  /* 0xffffffc400d07947 */ /* 0x000fea000383ffff */
.L_x_76:
[----:B------:R-:W-:Y:S07]  /*7ca0*/  MOV R0, UR15 ;  /* 0x0000000f00007c02 */ /* 0x000fee0008000f00 */
.L_x_150:
[----:B-1----:R1:W2:Y:S02]  /*7cb0*/  SYNCS.PHASECHK.TRANS64.TRYWAIT P0, [R0+URZ+0x78], R3 ;  /* 0x00007803000075a7 */ /* 0x0022a400080011ff */
[----:B--2---:R-:W-:Y:S05]  /*7cc0*/  @!P0 NANOSLEEP.SYNCS 0x989680 ;  /* 0x009896800000895d */ /* 0x004fea0003900000 */
[----:B------:R-:W2:Y:S02]  /*7cd0*/  @!P0 SYNCS.PHASECHK.TRANS64 P0, [R0+URZ+0x78], R3 ;  /* 0x00007803000085a7 */ /* 0x000ea400080010ff */
[----:B--2---:R-:W-:Y:S05]  /*7ce0*/  @!P0 BRA `(.L_x_150) ;  /* 0xfffffffc00f08947 */ /* 0x004fea000383ffff */
[----:B------:R-:W-:Y:S05]  /*7cf0*/  BRA `(.L_x_151) ;  /* 0xffffffc800487947 */ /* 0x000fea000383ffff */
.L_x_77:
[----:B------:R-:W-:Y:S07]  /*7d00*/  MOV R3, UR13 ;  /* 0x0000000d00037c02 */ /* 0x000fee0008000f00 */
.L_x_152:
[----:B-1----:R1:W2:Y:S02]  /*7d10*/  SYNCS.PHASECHK.TRANS64.TRYWAIT P0, [R3+URZ+0x78], R12 ;  /* 0x0000780c030075a7 */ /* 0x0022a400080011ff */
[----:B--2---:R-:W-:Y:S05]  /*7d20*/  @!P0 NANOSLEEP.SYNCS 0x989680 ;  /* 0x009896800000895d */ /* 0x004fea0003900000 */
[----:B------:R-:W2:Y:S02]  /*7d30*/  @!P0 SYNCS.PHASECHK.TRANS64 P0, [R3+URZ+0x78], R12 ;  /* 0x0000780c030085a7 */ /* 0x000ea400080010ff */
[----:B--2---:R-:W-:Y:S05]  /*7d40*/  @!P0 BRA `(.L_x_152) ;  /* 0xfffffffc00f08947 */ /* 0x004fea000383ffff */
[----:B------:R-:W-:Y:S05]  /*7d50*/  BRA `(.L_x_153) ;  /* 0xffffffc800e87947 */ /* 0x000fea000383ffff */
.L_x_79:
[----:B------:R-:W-:-:S07]  /*7d60*/  MOV R0, UR4 ;  /* 0x0000000400007c02 */ /* 0x000fce0008000f00 */
.L_x_154:
[----:B-1----:R1:W3:Y:S02]  /*7d70*/  SYNCS.PHASECHK.TRANS64.TRYWAIT P0, [R0+URZ], R3 ;  /* 0x00000003000075a7 */ /* 0x0022e400080011ff */
[----:B---3--:R-:W-:Y:S05]  /*7d80*/  @!P0 NANOSLEEP.SYNCS 0x989680 ;  /* 0x009896800000895d */ /* 0x008fea0003900000 */
[----:B------:R-:W3:Y:S02]  /*7d90*/  @!P0 SYNCS.PHASECHK.TRANS64 P0, [R0+URZ], R3 ;  /* 0x00000003000085a7 */ /* 0x000ee400080010ff */
[----:B---3--:R-:W-:Y:S05]  /*7da0*/  @!P0 BRA `(.L_x_154) ;  /* 0xfffffffc00f08947 */ /* 0x008fea000383ffff */
[----:B------:R-:W-:Y:S05]  /*7db0*/  BRA `(.L_x_155) ;  /* 0xffffffcc00747947 */ /* 0x000fea000383ffff */
.L_x_80:
[----:B------:R-:W-:-:S07]  /*7dc0*/  MOV R0, UR4 ;  /* 0x0000000400007c02 */ /* 0x000fce0008000f00 */
.L_x_156:
[----:B-1----:R1:W3:Y:S02]  /*7dd0*/  SYNCS.PHASECHK.TRANS64.TRYWAIT P0, [R0+URZ], R3 ;  /* 0x00000003000075a7 */ /* 0x0022e400080011ff */
[----:B---3--:R-:W-:Y:S05]  /*7de0*/  @!P0 NANOSLEEP.SYNCS 0x989680 ;  /* 0x009896800000895d */ /* 0x008fea0003900000 */
[----:B------:R-:W3:Y:S02]  /*7df0*/  @!P0 SYNCS.PHASECHK.TRANS64 P0, [R0+URZ], R3 ;  /* 0x00000003000085a7 */ /* 0x000ee400080010ff */
[----:B---3--:R-:W-:Y:S05]  /*7e00*/  @!P0 BRA `(.L_x_156) ;  /* 0xfffffffc00f08947 */ /* 0x008fea000383ffff */
[----:B------:R-:W-:Y:S05]  /*7e10*/  BRA `(.L_x_157) ;  /* 0xffffffcc00807947 */ /* 0x000fea000383ffff */
.L_x_82:
[----:B--2---:R2:W4:Y:S02]  /*7e20*/  SYNCS.PHASECHK.TRANS64.TRYWAIT P0, [R0+URZ+0xa0], R3 ;  /* 0x0000a003000075a7 */ /* 0x00452400080011ff */
[----:B----4-:R-:W-:Y:S05]  /*7e30*/  @!P0 NANOSLEEP.SYNCS 0x989680 ;  /* 0x009896800000895d */ /* 0x010fea0003900000 */
[----:B------:R-:W4:Y:S02]  /*7e40*/  @!P0 SYNCS.PHASECHK.TRANS64 P0, [R0+URZ+0xa0], R3 ;  /* 0x0000a003000085a7 */ /* 0x000f2400080010ff */
[----:B----4-:R-:W-:Y:S05]  /*7e50*/  @!P0 BRA `(.L_x_82) ;  /* 0xfffffffc00f08947 */ /* 0x010fea000383ffff */
[----:B------:R-:W-:Y:S05]  /*7e60*/  BRA `(.L_x_158) ;  /* 0xffffffd000747947 */ /* 0x000fea000383ffff */
.L_x_92:
[----:B-1----:R1:W3:Y:S02]  /*7e70*/  SYNCS.PHASECHK.TRANS64.TRYWAIT P1, [R0+URZ+0x60], R5 ;  /* 0x00006005000075a7 */ /* 0x0022e400080211ff */
[----:B---3--:R-:W-:Y:S05]  /*7e80*/  @!P1 NANOSLEEP.SYNCS 0x989680 ;  /* 0x009896800000995d */ /* 0x008fea0003900000 */
[----:B------:R-:W3:Y:S02]  /*7e90*/  @!P1 SYNCS.PHASECHK.TRANS64 P1, [R0+URZ+0x60], R5 ;  /* 0x00006005000095a7 */ /* 0x000ee400080210ff */
[----:B---3--:R-:W-:Y:S05]  /*7ea0*/  @!P1 BRA `(.L_x_92) ;  /* 0xfffffffc00f09947 */ /* 0x008fea000383ffff */
[----:B------:R-:W-:Y:S05]  /*7eb0*/  BRA `(.L_x_91) ;  /* 0xffffffdc00847947 */ /* 0x000fea000383ffff */
.L_x_94:
[----:B---3--:R3:W4:Y:S02]  /*7ec0*/  SYNCS.PHASECHK.TRANS64.TRYWAIT P0, [R84+URZ+0xc0], R7 ;  /* 0x0000c007540075a7 */ /* 0x00872400080011ff */
[----:B----4-:R-:W-:Y:S05]  /*7ed0*/  @!P0 NANOSLEEP.SYNCS 0x989680 ;  /* 0x009896800000895d */ /* 0x010fea0003900000 */
[----:B------:R-:W4:Y:S02]  /*7ee0*/  @!P0 SYNCS.PHASECHK.TRANS64 P0, [R84+URZ+0xc0], R7 ;  /* 0x0000c007540085a7 */ /* 0x000f2400080010ff */
[----:B----4-:R-:W-:Y:S05]  /*7ef0*/  @!P0 BRA `(.L_x_94) ;  /* 0xfffffffc00f08947 */ /* 0x010fea000383ffff */
[----:B------:R-:W-:Y:S05]  /*7f00*/  BRA `(.L_x_93) ;  /* 0xffffffdc00fc7947 */ /* 0x000fea000383ffff */
.L_x_105:
[----:B-1----:R1:W2:Y:S02]  /*7f10*/  SYNCS.PHASECHK.TRANS64.TRYWAIT P0, [R2+URZ+0x60], R5 ;  /* 0x00006005020075a7 */ /* 0x0022a400080011ff */
[----:B--2---:R-:W-:Y:S05]  /*7f20*/  @!P0 NANOSLEEP.SYNCS 0x989680 ;  /* 0x009896800000895d */ /* 0x004fea0003900000 */
[----:B------:R-:W2:Y:S02]  /*7f30*/  @!P0 SYNCS.PHASECHK.TRANS64 P0, [R2+URZ+0x60], R5 ;  /* 0x00006005020085a7 */ /* 0x000ea400080010ff */
[----:B--2---:R-:W-:Y:S05]  /*7f40*/  @!P0 BRA `(.L_x_105) ;  /* 0xfffffffc00f08947 */ /* 0x004fea000383ffff */
[----:B------:R-:W-:Y:S05]  /*7f50*/  BRA `(.L_x_104) ;  /* 0xffffffe800447947 */ /* 0x000fea000383ffff */
        .weak           $__internal_0_$__cuda_sm10x_tcgen05_guardrail_trap_col_being_dealloced_not_returned_by_alloc
        .type           $__internal_0_$__cuda_sm10x_tcgen05_guardrail_trap_col_being_dealloced_not_returned_by_alloc,@function
        .size           $__internal_0_$__cuda_sm10x_tcgen05_guardrail_trap_col_being_dealloced_not_returned_by_alloc,($__internal_1_$__cuda_sm10x_tcgen05_guardrail_trap_phase_invalid_during_alloc - $__internal_0_$__cuda_sm10x_tcgen05_guardrail_trap_col_being_dealloced_not_returned_by_alloc)
$__internal_0_$__cuda_sm10x_tcgen05_guardrail_trap_col_being_dealloced_not_returned_by_alloc:
[----:B------:R-:W-:Y:S05]  /*7f60*/  BPT.TRAP 0x1 ;  /* 0x000000040000795c */ /* 0x000fea0000300000 */
[----:B------:R-:W-:-:S04]  /*7f70*/  HFMA2 R3, -RZ, RZ, 0, 0 ;  /* 0x00000000ff037431 */ /* 0x000fc800000001ff */
[----:B------:R-:W-:Y:S05]  /*7f80*/  RET.REL.NODEC R2 `(_ZN7cutlass13device_kernelINS_4gemm6kernel13GemmUniversalIN4cute5tupleIJiiiiEEENS1_10collective13CollectiveMmaINS1_35MainloopSm100TmaUmmaWarpSpecializedILi6ELi2ELi4ENS5_IJNS4_1CILi1EEESB_SB_EEEEENS5_IJNSA_ILi64EEESE_SE_EEENS_10tfloat32_tENS5_IJlSB_lEEESG_SH_NS4_8TiledMMAINS4_8MMA_AtomIJNS4_17SM100_MMA_TF32_SSISG_SG_fLi64ELi64ELNS4_4UMMA5MajorE0ELSM_0ELNSL_7ScaleInE0ELSN_0EEEEEENS4_6LayoutISC_NS5_IJNSA_ILi0EEESR_SR_EEEEENS5_IJNS4_10UnderscoreESU_SU_EEEEENS4_13SM90_TMA_LOADENS4_14ComposedLayoutINS4_7SwizzleILi3ELi4ELi3EEENS4_18smem_ptr_flag_bitsILi32EEENSQ_INS5_IJNSA_ILi8EEENSA_ILi32EEEEEENS5_IJS14_SB_EEEEEEEvNS4_8identityESX_S18_vS19_EENS_8epilogue10collective18CollectiveEpilogueINS1B_23Sm100TmaWarpSpecializedILi3ELi2ELi16ELb1ELb0EEEJSF_NS5_IJNSQ_ISE_SB_EENSQ_IS14_SB_EEEEESG_SH_SG_SH_NS1B_6fusion15FusionCallbacksIS1F_NS1J_17LinearCombinationISG_fSG_fLNS_15FloatRoundStyleE2EEESF_S1I_JEEENS4_5SM1004TMEM4LOAD26SM100_TMEM_LOAD_16dp128b8xESX_S18_NS4_17SM75_U32x4_LDSM_NENS4_14SM90_TMA_STOREES18_NS4_17SM90_U32x4_STSM_NENS4_39AutoVectorizingCopyWithAssumedAlignmentILi128EEEEEEvvEEEEvNT_6ParamsE) ;  /* 0xffffff80021c7950 */ /* 0x000fea0003c3ffff */
        .weak           $__internal_1_$__cuda_sm10x_tcgen05_guardrail_trap_phase_invalid_during_alloc
        .type           $__internal_1_$__cuda_sm10x_tcgen05_guardrail_trap_phase_invalid_during_alloc,@function
        .size           $__internal_1_$__cuda_sm10x_tcgen05_guardrail_trap_phase_invalid_during_alloc,($__internal_2_$__cuda_sm10x_tcgen05_guardrail_trap_unallocated_columns_being_dealloced - $__internal_1_$__cuda_sm10x_tcgen05_guardrail_trap_phase_invalid_during_alloc)
$__internal_1_$__cuda_sm10x_tcgen05_guardrail_trap_phase_invalid_during_alloc:
[----:B------:R-:W-:Y:S05]  /*7f90*/  BPT.TRAP 0x1 ;  /* 0x000000040000795c */ /* 0x000fea0000300000 */
[----:B------:R-:W-:-:S04]  /*7fa0*/  MOV R3, 0x0 ;  /* 0x0000000000037802 */ /* 0x000fc80000000f00 */
[----:B------:R-:W-:Y:S05]  /*7fb0*/  RET.REL.NODEC R2 `(_ZN7cutlass13device_kernelINS_4gemm6kernel13GemmUniversalIN4cute5tupleIJiiiiEEENS1_10collective13CollectiveMmaINS1_35MainloopSm100TmaUmmaWarpSpecializedILi6ELi2ELi4ENS5_IJNS4_1CILi1EEESB_SB_EEEEENS5_IJNSA_ILi64EEESE_SE_EEENS_10tfloat32_tENS5_IJlSB_lEEESG_SH_NS4_8TiledMMAINS4_8MMA_AtomIJNS4_17SM100_MMA_TF32_SSISG_SG_fLi64ELi64ELNS4_4UMMA5MajorE0ELSM_0ELNSL_7ScaleInE0ELSN_0EEEEEENS4_6LayoutISC_NS5_IJNSA_ILi0EEESR_SR_EEEEENS5_IJNS4_10UnderscoreESU_SU_EEEEENS4_13SM90_TMA_LOADENS4_14ComposedLayoutINS4_7SwizzleILi3ELi4ELi3EEENS4_18smem_ptr_flag_bitsILi32EEENSQ_INS5_IJNSA_ILi8EEENSA_ILi32EEEEEENS5_IJS14_SB_EEEEEEEvNS4_8identityESX_S18_vS19_EENS_8epilogue10collective18CollectiveEpilogueINS1B_23Sm100TmaWarpSpecializedILi3ELi2ELi16ELb1ELb0EEEJSF_NS5_IJNSQ_ISE_SB_EENSQ_IS14_SB_EEEEESG_SH_SG_SH_NS1B_6fusion15FusionCallbacksIS1F_NS1J_17LinearCombinationISG_fSG_fLNS_15FloatRoundStyleE2EEESF_S1I_JEEENS4_5SM1004TMEM4LOAD26SM100_TMEM_LOAD_16dp128b8xESX_S18_NS4_17SM75_U32x4_LDSM_NENS4_14SM90_TMA_STOREES18_NS4_17SM90_U32x4_STSM_NENS4_39AutoVectorizingCopyWithAssumedAlignmentILi128EEEEEEvvEEEEvNT_6ParamsE) ;  /* 0xffffff8002107950 */ /* 0x000fea0003c3ffff */
        .weak           $__internal_2_$__cuda_sm10x_tcgen05_guardrail_trap_unallocated_columns_being_dealloced
        .type           $__internal_2_$__cuda_sm10x_tcgen05_guardrail_trap_unallocated_columns_being_dealloced,@function
        .size           $__internal_2_$__cuda_sm10x_tcgen05_guardrail_trap_unallocated_columns_being_dealloced,(.L_x_160 - $__internal_2_$__cuda_sm10x_tcgen05_guardrail_trap_unallocated_columns_being_dealloced)
$__internal_2_$__cuda_sm10x_tcgen05_guardrail_trap_unallocated_columns_being_dealloced:
[----:B------:R-:W-:Y:S05]  /*7fc0*/  BPT.TRAP 0x1 ;  /* 0x000000040000795c */ /* 0x000fea0000300000 */
[----:B------:R-:W-:-:S04]  /*7fd0*/  HFMA2 R3, -RZ, RZ, 0, 0 ;  /* 0x00000000ff037431 */ /* 0x000fc800000001ff */
[----:B------:R-:W-:Y:S05]  /*7fe0*/  RET.REL.NODEC R2 `(_ZN7cutlass13device_kernelINS_4gemm6kernel13GemmUniversalIN4cute5tupleIJiiiiEEENS1_10collective13CollectiveMmaINS1_35MainloopSm100TmaUmmaWarpSpecializedILi6ELi2ELi4ENS5_IJNS4_1CILi1EEESB_SB_EEEEENS5_IJNSA_ILi64EEESE_SE_EEENS_10tfloat32_tENS5_IJlSB_lEEESG_SH_NS4_8TiledMMAINS4_8MMA_AtomIJNS4_17SM100_MMA_TF32_SSISG_SG_fLi64ELi64ELNS4_4UMMA5MajorE0ELSM_0ELNSL_7ScaleInE0ELSN_0EEEEEENS4_6LayoutISC_NS5_IJNSA_ILi0EEESR_SR_EEEEENS5_IJNS4_10UnderscoreESU_SU_EEEEENS4_13SM90_TMA_LOADENS4_14ComposedLayoutINS4_7SwizzleILi3ELi4ELi3EEENS4_18smem_ptr_flag_bitsILi32EEENSQ_INS5_IJNSA_ILi8EEENSA_ILi32EEEEEENS5_IJS14_SB_EEEEEEEvNS4_8identityESX_S18_vS19_EENS_8epilogue10collective18CollectiveEpilogueINS1B_23Sm100TmaWarpSpecializedILi3ELi2ELi16ELb1ELb0EEEJSF_NS5_IJNSQ_ISE_SB_EENSQ_IS14_SB_EEEEESG_SH_SG_SH_NS1B_6fusion15FusionCallbacksIS1F_NS1J_17LinearCombinationISG_fSG_fLNS_15FloatRoundStyleE2EEESF_S1I_JEEENS4_5SM1004TMEM4LOAD26SM100_TMEM_LOAD_16dp128b8xESX_S18_NS4_17SM75_U32x4_LDSM_NENS4_14SM90_TMA_STOREES18_NS4_17SM90_U32x4_STSM_NENS4_39AutoVectorizingCopyWithAssumedAlignmentILi128EEEEEEvvEEEEvNT_6ParamsE) ;  /* 0xffffff8002047950 */ /* 0x000fea0003c3ffff */
.L_x_159:
[----:B------:R-:W-:-:S00]  /*7ff0*/  BRA `(.L_x_159) ;  /* 0xfffffffc00fc7947 */ /* 0x000fc0000383ffff */
[----:B------:R-:W-:-:S00]  /*8000*/  NOP ;  /* 0x0000000000007918 */ /* 0x000fc00000000000 */
[----:B------:R-:W-:-:S00]  /*8010*/  NOP ;  /* 0x0000000000007918 */ /* 0x000fc00000000000 */
[----:B------:R-:W-:-:S00]  /*8020*/  NOP ;  /* 0x0000000000007918 */ /* 0x000fc00000000000 */
[----:B------:R-:W-:-:S00]  /*8030*/  NOP ;  /* 0x0000000000007918 */ /* 0x000fc00000000000 */
[----:B------:R-:W-:-:S00]  /*8040*/  NOP ;  /* 0x0000000000007918 */ /* 0x000fc00000000000 */
[----:B------:R-:W-:-:S00]  /*8050*/  NOP ;  /* 0x0000000000007918 */ /* 0x000fc00000000000 */
[----:B------:R-:W-:-:S00]  /*8060*/  NOP ;  /* 0x0000000000007918 */ /* 0x000fc00000000000 */
[----:B------:R-:W-:-:S00]  /*8070*/  NOP ;  /* 0x0000000000007918 */ /* 0x000fc00000000000 */
.L_x_160:


//--------------------- .nv.global.init           --------------------------
	.section	.nv.global.init,"aw",@progbits
.nv.global.init:
	.type		$str$27,@object
	.size		$str$27,($str$28 - $str$27)
$str$27:
        /*0000*/ 	.byte	0x28, 0x61, 0x64, 0x64, 0x72, 0x65, 0x73, 0x73, 0x20, 0x26, 0x20, 0x6d, 0x61, 0x73, 0x6b, 0x29
        /*0010*/ 	.byte	0x20, 0x3d, 0x3d, 0x20, 0x30, 0x00
	.type		$str$28,@object
	.size		$str$28,($str$26 - $str$28)
$str$28:
        /*0016*/ 	.byte	0x2f, 0x74, 0x6d, 0x70, 0x2f, 0x63, 0x75, 0x74, 0x6c, 0x61, 0x73, 0x73, 0x5f, 0x73, 0x77, 0x65
        /*0026*/ 	.byte	0x65, 0x70, 0x5f, 0x73, 0x72, 0x63, 0x2f, 0x69, 0x6e, 0x63, 0x6c, 0x75, 0x64, 0x65, 0x2f, 0x63
        /*0036*/ 	.byte	0x75, 0x74, 0x65, 0x2f, 0x70, 0x6f, 0x69, 0x6e, 0x74, 0x65, 0x72, 0x5f, 0x66, 0x6c, 0x61, 0x67
        /*0046*/ 	.byte	0x67, 0x65, 0x64, 0x2e, 0x68, 0x70, 0x70, 0x00
	.type		$str$26,@object
	.size		$str$26,($str$25 - $str$26)
$str$26:
        /*004e*/ 	.byte	0x2f, 0x74, 0x6d, 0x70, 0x2f, 0x63, 0x75, 0x74, 0x6c, 0x61, 0x73, 0x73, 0x5f, 0x73, 0x77, 0x65
        /*005e*/ 	.byte	0x65, 0x70, 0x5f, 0x73, 0x72, 0x63, 0x2f, 0x69, 0x6e, 0x63, 0x6c, 0x75, 0x64, 0x65, 0x2f, 0x63
        /*006e*/ 	.byte	0x75, 0x74, 0x65, 0x2f, 0x61, 0x74, 0x6f, 0x6d, 0x2f, 0x63, 0x6f, 0x70, 0x79, 0x5f, 0x74, 0x72
        /*007e*/ 	.byte	0x61, 0x69, 0x74, 0x73, 0x5f, 0x73, 0x6d, 0x31, 0x30, 0x30, 0x2e, 0x68, 0x70, 0x70, 0x00
	.type		$str$25,@object
	.size		$str$25,(__unnamed_1 - $str$25)
$str$25:
        /*008d*/ 	.byte	0x28, 0x28, 0x75, 0x69, 0x6e, 0x74, 0x33, 0x32, 0x5f, 0x74, 0x28, 0x74, 0x68, 0x72, 0x65, 0x61
        /*009d*/ 	.byte	0x64, 0x49, 0x64, 0x78, 0x2e, 0x78, 0x29, 0x20, 0x2f, 0x20, 0x33, 0x32, 0x29, 0x20, 0x25, 0x20
        /*00ad*/ 	.byte	0x34, 0x29, 0x20, 0x3d, 0x3d, 0x20, 0x28, 0x28, 0x28, 0x74, 0x6d, 0x65, 0x6d, 0x5f, 0x61, 0x64
        /*00bd*/ 	.byte	0x64, 0x72, 0x20, 0x3e, 0x3e, 0x20, 0x31, 0x36, 0x29, 0x20, 0x2f, 0x20, 0x33, 0x32, 0x29, 0x20
        /*00cd*/ 	.byte	0x25, 0x20, 0x34, 0x29, 0x00
	.type		__unnamed_1,@object
	.size		__unnamed_1,(__unnamed_2 - __unnamed_1)
__unnamed_1:
        /*00d2*/ 	.byte	0x61, 0x75, 0x74, 0x6f, 0x20, 0x63, 0x75, 0x74, 0x65, 0x3a, 0x3a, 0x61, 0x73, 0x5f, 0x70, 0x6f
        /* <DEDUP_REMOVED lines=24> */
        /*0262*/ 	.byte	0x30, 0x34, 0x38, 0x3e, 0x3e, 0x3e, 0x3e, 0x5d, 0x00
	.type		__unnamed_2,@object
	.size		__unnamed_2,(.L_2 - __unnamed_2)
__unnamed_2:
        /* <DEDUP_REMOVED lines=45> */
        /*053b*/ 	.byte	0x3e, 0x3e, 0x3e, 0x5d, 0x00
.L_2:


//--------------------- .nv.shared._ZN7cutlass13device_kernelINS_4gemm6kernel13GemmUniversalIN4cute5tupleIJiiiiEEENS1_10collective13CollectiveMmaINS1_35MainloopSm100TmaUmmaWarpSpecializedILi6ELi2ELi4ENS5_IJNS4_1CILi1EEESB_SB_EEEEENS5_IJNSA_ILi64EEESE_SE_EEENS_10tfloat32_tENS5_IJlSB_lEEESG_SH_NS4_8TiledMMAINS4_8MMA_AtomIJNS4_17SM100_MMA_TF32_SSISG_SG_fLi64ELi64ELNS4_4UMMA5MajorE0ELSM_0ELNSL_7ScaleInE0ELSN_0EEEEEENS4_6LayoutISC_NS5_IJNSA_ILi0EEESR_SR_EEEEENS5_IJNS4_10UnderscoreESU_SU_EEEEENS4_13SM90_TMA_LOADENS4_14ComposedLayoutINS4_7SwizzleILi3ELi4ELi3EEENS4_18smem_ptr_flag_bitsILi32EEENSQ_INS5_IJNSA_ILi8EEENSA_ILi32EEEEEENS5_IJS14_SB_EEEEEEEvNS4_8identityESX_S18_vS19_EENS_8epilogue10collective18CollectiveEpilogueINS1B_23Sm100TmaWarpSpecializedILi3ELi2ELi16ELb1ELb0EEEJSF_NS5_IJNSQ_ISE_SB_EENSQ_IS14_SB_EEEEESG_SH_SG_SH_NS1B_6fusion15FusionCallbacksIS1F_NS1J_17LinearCombinationISG_fSG_fLNS_15FloatRoundStyleE2EEESF_S1I_JEEENS4_5SM1004TMEM4LOAD26SM100_TMEM_LOAD_16dp128b8xESX_S18_NS4_17SM75_U32x4_LDSM_NENS4_14SM90_TMA_STOREES18_NS4_17SM90_U32x4_STSM_NENS4_39AutoVectorizingCopyWithAssumedAlignmentILi128EEEEEEvvEEEEvNT_6ParamsE --------------------------
	.section	.nv.shared._ZN7cutlass13device_kernelINS_4gemm6kernel13GemmUniversalIN4cute5tupleIJiiiiEEENS1_10collective13CollectiveMmaINS1_35MainloopSm100TmaUmmaWarpSpecializedILi6ELi2ELi4ENS5_IJNS4_1CILi1EEESB_SB_EEEEENS5_IJNSA_ILi64EEESE_SE_EEENS_10tfloat32_tENS5_IJlSB_lEEESG_SH_NS4_8TiledMMAINS4_8MMA_AtomIJNS4_17SM100_MMA_TF32_SSISG_SG_fLi64ELi64ELNS4_4UMMA5MajorE0ELSM_0ELNSL_7ScaleInE0ELSN_0EEEEEENS4_6LayoutISC_NS5_IJNSA_ILi0EEESR_SR_EEEEENS5_IJNS4_10UnderscoreESU_SU_EEEEENS4_13SM90_TMA_LOADENS4_14ComposedLayoutINS4_7SwizzleILi3ELi4ELi3EEENS4_18smem_ptr_flag_bitsILi32EEENSQ_INS5_IJNSA_ILi8EEENSA_ILi32EEEEEENS5_IJS14_SB_EEEEEEEvNS4_8identityESX_S18_vS19_EENS_8epilogue10collective18CollectiveEpilogueINS1B_23Sm100TmaWarpSpecializedILi3ELi2ELi16ELb1ELb0EEEJSF_NS5_IJNSQ_ISE_SB_EENSQ_IS14_SB_EEEEESG_SH_SG_SH_NS1B_6fusion15FusionCallbacksIS1F_NS1J_17LinearCombinationISG_fSG_fLNS_15FloatRoundStyleE2EEESF_S1I_JEEENS4_5SM1004TMEM4LOAD26SM100_TMEM_LOAD_16dp128b8xESX_S18_NS4_17SM75_U32x4_LDSM_NENS4_14SM90_TMA_STOREES18_NS4_17SM90_U32x4_STSM_NENS4_39AutoVectorizingCopyWithAssumedAlignmentILi128EEEEEEvvEEEEvNT_6ParamsE,"aw",@nobits
	.sectionflags	@""
	.align	16
	.zero		1024


//--------------------- .nv.shared.reserved.0     --------------------------
	.section	.nv.shared.reserved.0,"aw",@nobits
	.weak		__nv_reservedSMEM_offset_0_alias
	.size		__nv_reservedSMEM_offset_0_alias, 0, 64
	.other		__nv_reservedSMEM_offset_0_alias,@"STO_CUDA_RESERVED_SHARED STV_DEFAULT"
__nv_reservedSMEM_offset_0_alias:
	.zero		0
.nv.shared.reserved.0:
	.zero		64
	.weak		__nv_reservedSMEM_tcgen05_partition
	.type		__nv_reservedSMEM_tcgen05_partition,@object
	.size		__nv_reservedSMEM_tcgen05_partition,(.L_0 - __nv_reservedSMEM_tcgen05_partition)
__nv_reservedSMEM_tcgen05_partition:
	.zero		32
.L_0:


//--------------------- .nv.global                --------------------------
	.section	.nv.global,"aw",@nobits
.nv.global:
	.type		_ZN40_INTERNAL_d24d0785_4_k_cu_9b8924c3_229744cute1_E,@object
	.size		_ZN40_INTERNAL_d24d0785_4_k_cu_9b8924c3_229744cute1_E,(_ZN40_INTERNAL_d24d0785_4_k_cu_9b8924c3_229744cuda3std3__45__cpo6cbeginE - _ZN40_INTERNAL_d24d0785_4_k_cu_9b8924c3_229744cute1_E)
_ZN40_INTERNAL_d24d0785_4_k_cu_9b8924c3_229744cute1_E:
	.zero		1
	.type		_ZN40_INTERNAL_d24d0785_4_k_cu_9b8924c3_229744cuda3std3__45__cpo6cbeginE,@object
	.size		_ZN40_INTERNAL_d24d0785_4_k_cu_9b8924c3_229744cuda3std3__45__cpo6cbeginE,(_ZN40_INTERNAL_d24d0785_4_k_cu_9b8924c3_229744cuda3std3__48in_placeE - _ZN40_INTERNAL_d24d0785_4_k_cu_9b8924c3_229744cuda3std3__45__cpo6cbeginE)
_ZN40_INTERNAL_d24d0785_4_k_cu_9b8924c3_229744cuda3std3__45__cpo6cbeginE:
	.zero		1
	.type		_ZN40_INTERNAL_d24d0785_4_k_cu_9b8924c3_229744cuda3std3__48in_placeE,@object
	.size		_ZN40_INTERNAL_d24d0785_4_k_cu_9b8924c3_229744cuda3std3__48in_placeE,(_ZN40_INTERNAL_d24d0785_4_k_cu_9b8924c3_229744cuda3std6ranges3__45__cpo9iter_moveE - _ZN40_INTERNAL_d24d0785_4_k_cu_9b8924c3_229744cuda3std3__48in_placeE)
_ZN40_INTERNAL_d24d0785_4_k_cu_9b8924c3_229744cuda3std3__48in_placeE:
	.zero		1
	.type		_ZN40_INTERNAL_d24d0785_4_k_cu_9b8924c3_229744cuda3std6ranges3__45__cpo9iter_moveE,@object
	.size		_ZN40_INTERNAL_d24d0785_4_k_cu_9b8924c3_229744cuda3std6ranges3__45__cpo9iter_moveE,(_ZN40_INTERNAL_d24d0785_4_k_cu_9b8924c3_229744cuda3std3__45__cpo5beginE - _ZN40_INTERNAL_d24d0785_4_k_cu_9b8924c3_229744cuda3std6ranges3__45__cpo9iter_moveE)
_ZN40_INTERNAL_d24d0785_4_k_cu_9b8924c3_229744cuda3std6ranges3__45__cpo9iter_moveE:
	.zero		1
	.type		_ZN40_INTERNAL_d24d0785_4_k_cu_9b8924c3_229744cuda3std3__45__cpo5beginE,@object
	.size		_ZN40_INTERNAL_d24d0785_4_k_cu_9b8924c3_229744cuda3std3__45__cpo5beginE,(_ZN40_INTERNAL_d24d0785_4_k_cu_9b8924c3_229744cuda3std3__442_GLOBAL__N__d24d0785_4_k_cu_9b8924c3_229746ignoreE - _ZN40_INTERNAL_d24d0785_4_k_cu_9b8924c3_229744cuda3std3__45__cpo5beginE)
_ZN40_INTERNAL_d24d0785_4_k_cu_9b8924c3_229744cuda3std3__45__cpo5beginE:
	.zero		1
	.type		_ZN40_INTERNAL_d24d0785_4_k_cu_9b8924c3_229744cuda3std3__442_GLOBAL__N__d24d0785_4_k_cu_9b8924c3_229746ignoreE,@object
	.size		_ZN40_INTERNAL_d24d0785_4_k_cu_9b8924c3_229744cuda3std3__442_GLOBAL__N__d24d0785_4_k_cu_9b8924c3_229746ignoreE,(_ZN40_INTERNAL_d24d0785_4_k_cu_9b8924c3_229744cute7productE - _ZN40_INTERNAL_d24d0785_4_k_cu_9b8924c3_229744cuda3std3__442_GLOBAL__N__d24d0785_4_k_cu_9b8924c3_229746ignoreE)
_ZN40_INTERNAL_d24d0785_4_k_cu_9b8924c3_229744cuda3std3__442_GLOBAL__N__d24d0785_4_k_cu_9b8924c3_229746ignoreE:
	.zero		1
	.type		_ZN40_INTERNAL_d24d0785_4_k_cu_9b8924c3_229744cute7productE,@object
	.size		_ZN40_INTERNAL_d24d0785_4_k_cu_9b8924c3_229744cute7productE,(_ZN40_INTERNAL_d24d0785_4_k_cu_9b8924c3_229744cuda3std3__45__cpo3endE - _ZN40_INTERNAL_d24d0785_4_k_cu_9b8924c3_229744cute7productE)
_ZN40_INTERNAL_d24d0785_4_k_cu_9b8924c3_229744cute7productE:
	.zero		1
	.type		_ZN40_INTERNAL_d24d0785_4_k_cu_9b8924c3_229744cuda3std3__45__cpo3endE,@object
	.size		_ZN40_INTERNAL_d24d0785_4_k_cu_9b8924c3_229744cuda3std3__45__cpo3endE,(_ZN40_INTERNAL_d24d0785_4_k_cu_9b8924c3_229744cuda3std3__419piecewise_constructE - _ZN40_INTERNAL_d24d0785_4_k_cu_9b8924c3_229744cuda3std3__45__cpo3endE)
_ZN40_INTERNAL_d24d0785_4_k_cu_9b8924c3_229744cuda3std3__45__cpo3endE:
	.zero		1
	.type		_ZN40_INTERNAL_d24d0785_4_k_cu_9b8924c3_229744cuda3std3__419piecewise_constructE,@object
	.size		_ZN40_INTERNAL_d24d0785_4_k_cu_9b8924c3_229744cuda3std3__419piecewise_constructE,(_ZN40_INTERNAL_d24d0785_4_k_cu_9b8924c3_229744cuda3std3__45__cpo4cendE - _ZN40_INTERNAL_d24d0785_4_k_cu_9b8924c3_229744cuda3std3__419piecewise_constructE)
_ZN40_INTERNAL_d24d0785_4_k_cu_9b8924c3_229744cuda3std3__419piecewise_constructE:
	.zero		1
	.type		_ZN40_INTERNAL_d24d0785_4_k_cu_9b8924c3_229744cuda3std3__45__cpo4cendE,@object
	.size		_ZN40_INTERNAL_d24d0785_4_k_cu_9b8924c3_229744cuda3std3__45__cpo4cendE,(_ZN40_INTERNAL_d24d0785_4_k_cu_9b8924c3_229744cuda3std6ranges3__45__cpo4swapE - _ZN40_INTERNAL_d24d0785_4_k_cu_9b8924c3_229744cuda3std3__45__cpo4cendE)
_ZN40_INTERNAL_d24d0785_4_k_cu_9b8924c3_229744cuda3std3__45__cpo4cendE:
	.zero		1
	.type		_ZN40_INTERNAL_d24d0785_4_k_cu_9b8924c3_229744cuda3std6ranges3__45__cpo4swapE,@object
	.size		_ZN40_INTERNAL_d24d0785_4_k_cu_9b8924c3_229744cuda3std6ranges3__45__cpo4swapE,(.L_10 - _ZN40_INTERNAL_d24d0785_4_k_cu_9b8924c3_229744cuda3std6ranges3__45__cpo4swapE)
_ZN40_INTERNAL_d24d0785_4_k_cu_9b8924c3_229744cuda3std6ranges3__45__cpo4swapE:
	.zero		1
.L_10:


//--------------------- .nv.constant0._ZN7cutlass13device_kernelINS_4gemm6kernel13GemmUniversalIN4cute5tupleIJiiiiEEENS1_10collective13CollectiveMmaINS1_35MainloopSm100TmaUmmaWarpSpecializedILi6ELi2ELi4ENS5_IJNS4_1CILi1EEESB_SB_EEEEENS5_IJNSA_ILi64EEESE_SE_EEENS_10tfloat32_tENS5_IJlSB_lEEESG_SH_NS4_8TiledMMAINS4_8MMA_AtomIJNS4_17SM100_MMA_TF32_SSISG_SG_fLi64ELi64ELNS4_4UMMA5MajorE0ELSM_0ELNSL_7ScaleInE0ELSN_0EEEEEENS4_6LayoutISC_NS5_IJNSA_ILi0EEESR_SR_EEEEENS5_IJNS4_10UnderscoreESU_SU_EEEEENS4_13SM90_TMA_LOADENS4_14ComposedLayoutINS4_7SwizzleILi3ELi4ELi3EEENS4_18smem_ptr_flag_bitsILi32EEENSQ_INS5_IJNSA_ILi8EEENSA_ILi32EEEEEENS5_IJS14_SB_EEEEEEEvNS4_8identityESX_S18_vS19_EENS_8epilogue10collective18CollectiveEpilogueINS1B_23Sm100TmaWarpSpecializedILi3ELi2ELi16ELb1ELb0EEEJSF_NS5_IJNSQ_ISE_SB_EENSQ_IS14_SB_EEEEESG_SH_SG_SH_NS1B_6fusion15FusionCallbacksIS1F_NS1J_17LinearCombinationISG_fSG_fLNS_15FloatRoundStyleE2EEESF_S1I_JEEENS4_5SM1004TMEM4LOAD26SM100_TMEM_LOAD_16dp128b8xESX_S18_NS4_17SM75_U32x4_LDSM_NENS4_14SM90_TMA_STOREES18_NS4_17SM90_U32x4_STSM_NENS4_39AutoVectorizingCopyWithAssumedAlignmentILi128EEEEEEvvEEEEvNT_6ParamsE --------------------------
	.section	.nv.constant0._ZN7cutlass13device_kernelINS_4gemm6kernel13GemmUniversalIN4cute5tupleIJiiiiEEENS1_10collective13CollectiveMmaINS1_35MainloopSm100TmaUmmaWarpSpecializedILi6ELi2ELi4ENS5_IJNS4_1CILi1EEESB_SB_EEEEENS5_IJNSA_ILi64EEESE_SE_EEENS_10tfloat32_tENS5_IJlSB_lEEESG_SH_NS4_8TiledMMAINS4_8MMA_AtomIJNS4_17SM100_MMA_TF32_SSISG_SG_fLi64ELi64ELNS4_4UMMA5MajorE0ELSM_0ELNSL_7ScaleInE0ELSN_0EEEEEENS4_6LayoutISC_NS5_IJNSA_ILi0EEESR_SR_EEEEENS5_IJNS4_10UnderscoreESU_SU_EEEEENS4_13SM90_TMA_LOADENS4_14ComposedLayoutINS4_7SwizzleILi3ELi4ELi3EEENS4_18smem_ptr_flag_bitsILi32EEENSQ_INS5_IJNSA_ILi8EEENSA_ILi32EEEEEENS5_IJS14_SB_EEEEEEEvNS4_8identityESX_S18_vS19_EENS_8epilogue10collective18CollectiveEpilogueINS1B_23Sm100TmaWarpSpecializedILi3ELi2ELi16ELb1ELb0EEEJSF_NS5_IJNSQ_ISE_SB_EENSQ_IS14_SB_EEEEESG_SH_SG_SH_NS1B_6fusion15FusionCallbacksIS1F_NS1J_17LinearCombinationISG_fSG_fLNS_15FloatRoundStyleE2EEESF_S1I_JEEENS4_5SM1004TMEM4LOAD26SM100_TMEM_LOAD_16dp128b8xESX_S18_NS4_17SM75_U32x4_LDSM_NENS4_14SM90_TMA_STOREES18_NS4_17SM90_U32x4_STSM_NENS4_39AutoVectorizingCopyWithAssumedAlignmentILi128EEEEEEvvEEEEvNT_6ParamsE,"a",@progbits
	.sectionflags	@""
	.align	4
.nv.constant0._ZN7cutlass13device_kernelINS_4gemm6kernel13GemmUniversalIN4cute5tupleIJiiiiEEENS1_10collective13CollectiveMmaINS1_35MainloopSm100TmaUmmaWarpSpecializedILi6ELi2ELi4ENS5_IJNS4_1CILi1EEESB_SB_EEEEENS5_IJNSA_ILi64EEESE_SE_EEENS_10tfloat32_tENS5_IJlSB_lEEESG_SH_NS4_8TiledMMAINS4_8MMA_AtomIJNS4_17SM100_MMA_TF32_SSISG_SG_fLi64ELi64ELNS4_4UMMA5MajorE0ELSM_0ELNSL_7ScaleInE0ELSN_0EEEEEENS4_6LayoutISC_NS5_IJNSA_ILi0EEESR_SR_EEEEENS5_IJNS4_10UnderscoreESU_SU_EEEEENS4_13SM90_TMA_LOADENS4_14ComposedLayoutINS4_7SwizzleILi3ELi4ELi3EEENS4_18smem_ptr_flag_bitsILi32EEENSQ_INS5_IJNSA_ILi8EEENSA_ILi32EEEEEENS5_IJS14_SB_EEEEEEEvNS4_8identityESX_S18_vS19_EENS_8epilogue10collective18CollectiveEpilogueINS1B_23Sm100TmaWarpSpecializedILi3ELi2ELi16ELb1ELb0EEEJSF_NS5_IJNSQ_ISE_SB_EENSQ_IS14_SB_EEEEESG_SH_SG_SH_NS1B_6fusion15FusionCallbacksIS1F_NS1J_17LinearCombinationISG_fSG_fLNS_15FloatRoundStyleE2EEESF_S1I_JEEENS4_5SM1004TMEM4LOAD26SM100_TMEM_LOAD_16dp128b8xESX_S18_NS4_17SM75_U32x4_LDSM_NENS4_14SM90_TMA_STOREES18_NS4_17SM90_U32x4_STSM_NENS4_39AutoVectorizingCopyWithAssumedAlignmentILi128EEEEEEvvEEEEvNT_6ParamsE:
	.zero		2944


//--------------------- SYMBOLS --------------------------

	.type		.nv.reservedSmem.offset0,@object
	.size		.nv.reservedSmem.offset0,0x4
	.type		.nv.reservedSmem.cap,@object
	.size		.nv.reservedSmem.cap,0x4
	.type		__assertfail,@function
